//
// Generated by NVIDIA NVVM Compiler
//
// Compiler Build ID: CL-36424714
// Cuda compilation tools, release 13.0, V13.0.88
// Based on NVVM 20.0.0
//

.version 9.0
.target sm_100
.address_size 64

	// .globl	_Z20sacarMatrizEcDeCalorPPiffffffiii
.extern .func  (.param .b64 func_retval0) malloc
(
	.param .b64 malloc_param_0
)
;
.func  (.param .b64 func_retval0) __internal_accurate_pow
(
	.param .b64 __internal_accurate_pow_param_0
)
;

.visible .entry _Z20sacarMatrizEcDeCalorPPiffffffiii(
	.param .u64 .ptr .align 1 _Z20sacarMatrizEcDeCalorPPiffffffiii_param_0,
	.param .f32 _Z20sacarMatrizEcDeCalorPPiffffffiii_param_1,
	.param .f32 _Z20sacarMatrizEcDeCalorPPiffffffiii_param_2,
	.param .f32 _Z20sacarMatrizEcDeCalorPPiffffffiii_param_3,
	.param .f32 _Z20sacarMatrizEcDeCalorPPiffffffiii_param_4,
	.param .f32 _Z20sacarMatrizEcDeCalorPPiffffffiii_param_5,
	.param .f32 _Z20sacarMatrizEcDeCalorPPiffffffiii_param_6,
	.param .u32 _Z20sacarMatrizEcDeCalorPPiffffffiii_param_7,
	.param .u32 _Z20sacarMatrizEcDeCalorPPiffffffiii_param_8,
	.param .u32 _Z20sacarMatrizEcDeCalorPPiffffffiii_param_9
)
{
	.reg .pred 	%p<28>;
	.reg .b32 	%r<47>;
	.reg .b32 	%f<12>;
	.reg .b64 	%rd<38>;
	.reg .b64 	%fd<21>;

	ld.param.f32 	%f7, [_Z20sacarMatrizEcDeCalorPPiffffffiii_param_1];
	ld.param.f32 	%f8, [_Z20sacarMatrizEcDeCalorPPiffffffiii_param_2];
	ld.param.f32 	%f3, [_Z20sacarMatrizEcDeCalorPPiffffffiii_param_3];
	ld.param.f32 	%f4, [_Z20sacarMatrizEcDeCalorPPiffffffiii_param_4];
	ld.param.f32 	%f5, [_Z20sacarMatrizEcDeCalorPPiffffffiii_param_5];
	ld.param.f32 	%f6, [_Z20sacarMatrizEcDeCalorPPiffffffiii_param_6];
	ld.param.u32 	%r8, [_Z20sacarMatrizEcDeCalorPPiffffffiii_param_7];
	ld.param.u32 	%r7, [_Z20sacarMatrizEcDeCalorPPiffffffiii_param_8];
	mov.u32 	%r9, %tid.x;
	mov.u32 	%r10, %ctaid.x;
	mov.u32 	%r11, %ntid.x;
	mad.lo.s32 	%r1, %r10, %r11, %r9;
	mov.u32 	%r12, %tid.y;
	mov.u32 	%r13, %ctaid.y;
	mov.u32 	%r14, %ntid.y;
	mad.lo.s32 	%r2, %r13, %r14, %r12;
	mul.wide.s32 	%rd9, %r8, 8;
	{ // callseq 0, 0
	.param .b64 param0;
	st.param.b64 	[param0], %rd9;
	.param .b64 retval0;
	call.uni (retval0), 
	malloc, 
	(
	param0
	);
	ld.param.b64 	%rd10, [retval0];
	} // callseq 0
	mul.wide.s32 	%rd11, %r7, 4;
	{ // callseq 1, 0
	.param .b64 param0;
	st.param.b64 	[param0], %rd11;
	.param .b64 retval0;
	call.uni (retval0), 
	malloc, 
	(
	param0
	);
	ld.param.b64 	%rd12, [retval0];
	} // callseq 1
	mul.wide.u32 	%rd14, %r2, 8;
	add.s64 	%rd15, %rd10, %rd14;
	st.u64 	[%rd15], %rd12;
	mul.f32 	%f1, %f7, %f8;
	cvt.f64.f32 	%fd1, %f3;
	{
	.reg .b32 %temp; 
	mov.b64 	{%temp, %r3}, %fd1;
	}
	mov.f64 	%fd9, 0d4000000000000000;
	{
	.reg .b32 %temp; 
	mov.b64 	{%temp, %r15}, %fd9;
	}
	and.b32  	%r5, %r15, 2146435072;
	setp.eq.s32 	%p3, %r5, 1062207488;
	abs.f64 	%fd2, %fd1;
	{ // callseq 2, 0
	.param .b64 param0;
	st.param.f64 	[param0], %fd2;
	.param .b64 retval0;
	call.uni (retval0), 
	__internal_accurate_pow, 
	(
	param0
	);
	ld.param.f64 	%fd10, [retval0];
	} // callseq 2
	setp.lt.s32 	%p4, %r3, 0;
	neg.f64 	%fd12, %fd10;
	selp.f64 	%fd13, %fd12, %fd10, %p3;
	selp.f64 	%fd20, %fd13, %fd10, %p4;
	setp.neu.f32 	%p5, %f3, 0f00000000;
	@%p5 bra 	$L__BB0_2;
	setp.eq.s32 	%p6, %r5, 1062207488;
	selp.b32 	%r16, %r3, 0, %p6;
	setp.lt.s32 	%p7, %r15, 0;
	or.b32  	%r17, %r16, 2146435072;
	selp.b32 	%r18, %r17, %r16, %p7;
	mov.b32 	%r19, 0;
	mov.b64 	%fd20, {%r19, %r18};
$L__BB0_2:
	add.f64 	%fd14, %fd1, 0d4000000000000000;
	{
	.reg .b32 %temp; 
	mov.b64 	{%temp, %r20}, %fd14;
	}
	and.b32  	%r21, %r20, 2146435072;
	setp.ne.s32 	%p8, %r21, 2146435072;
	@%p8 bra 	$L__BB0_7;
	setp.num.f32 	%p9, %f3, %f3;
	@%p9 bra 	$L__BB0_5;
	mov.f64 	%fd15, 0d4000000000000000;
	add.rn.f64 	%fd20, %fd1, %fd15;
	bra.uni 	$L__BB0_7;
$L__BB0_5:
	setp.neu.f64 	%p10, %fd2, 0d7FF0000000000000;
	@%p10 bra 	$L__BB0_7;
	setp.lt.s32 	%p11, %r3, 0;
	setp.eq.s32 	%p12, %r5, 1062207488;
	setp.lt.s32 	%p13, %r15, 0;
	selp.b32 	%r23, 0, 2146435072, %p13;
	and.b32  	%r24, %r15, 2147483647;
	setp.ne.s32 	%p14, %r24, 1071644672;
	or.b32  	%r25, %r23, -2147483648;
	selp.b32 	%r26, %r25, %r23, %p14;
	selp.b32 	%r27, %r26, %r23, %p12;
	selp.b32 	%r28, %r27, %r23, %p11;
	mov.b32 	%r29, 0;
	mov.b64 	%fd20, {%r29, %r28};
$L__BB0_7:
	setp.eq.f32 	%p15, %f3, 0f3F800000;
	selp.f64 	%fd16, 0d3FF0000000000000, %fd20, %p15;
	cvt.f64.f32 	%fd17, %f1;
	div.rn.f64 	%fd18, %fd17, %fd16;
	cvt.rn.f32.f64 	%f2, %fd18;
	cvt.rzi.s32.f32 	%r30, %f4;
	mul.wide.s32 	%rd16, %r1, 8;
	add.s64 	%rd2, %rd10, %rd16;
	ld.u64 	%rd17, [%rd2];
	mul.wide.u32 	%rd18, %r2, 4;
	add.s64 	%rd19, %rd17, %rd18;
	st.u32 	[%rd19], %r30;
	setp.ne.s32 	%p16, %r2, 0;
	@%p16 bra 	$L__BB0_9;
	cvt.rzi.s32.f32 	%r31, %f6;
	ld.u64 	%rd20, [%rd2];
	st.u32 	[%rd20], %r31;
$L__BB0_9:
	add.s32 	%r6, %r7, -1;
	setp.ne.s32 	%p17, %r2, %r6;
	@%p17 bra 	$L__BB0_11;
	cvt.rzi.s32.f32 	%r32, %f5;
	ld.u64 	%rd21, [%rd2];
	add.s64 	%rd23, %rd21, %rd18;
	st.u32 	[%rd23], %r32;
$L__BB0_11:
	setp.eq.s32 	%p18, %r2, 0;
	setp.eq.s32 	%p19, %r1, 0;
	or.pred  	%p20, %p18, %p19;
	setp.eq.s32 	%p21, %r2, %r6;
	or.pred  	%p22, %p20, %p21;
	@%p22 bra 	$L__BB0_13;
	ld.u64 	%rd24, [%rd2+-8];
	add.s64 	%rd26, %rd24, %rd18;
	ld.u32 	%r33, [%rd26];
	cvt.rn.f32.s32 	%f9, %r33;
	ld.u32 	%r34, [%rd26+4];
	shl.b32 	%r35, %r33, 1;
	sub.s32 	%r36, %r34, %r35;
	add.s32 	%r37, %r2, -1;
	mul.wide.u32 	%rd27, %r37, 4;
	add.s64 	%rd28, %rd24, %rd27;
	ld.u32 	%r38, [%rd28];
	add.s32 	%r39, %r36, %r38;
	cvt.rn.f32.s32 	%f10, %r39;
	fma.rn.f32 	%f11, %f2, %f10, %f9;
	cvt.rzi.s32.f32 	%r40, %f11;
	ld.u64 	%rd29, [%rd2];
	add.s64 	%rd30, %rd29, %rd18;
	st.u32 	[%rd30], %r40;
$L__BB0_13:
	ld.u64 	%rd31, [%rd2];
	add.s64 	%rd3, %rd31, %rd18;
	ld.u32 	%r41, [%rd3];
	setp.gt.s32 	%p23, %r41, 0;
	@%p23 bra 	$L__BB0_18;
	mov.b32 	%r42, 0;
	st.u32 	[%rd3], %r42;
	ld.u64 	%rd37, [%rd2];
	add.s64 	%rd5, %rd37, %rd18;
	ld.u32 	%r43, [%rd5];
	setp.gt.s32 	%p25, %r43, 0;
	mov.pred 	%p27, 0;
	@%p25 bra 	$L__BB0_16;
	mov.b32 	%r44, 0;
	st.u32 	[%rd5], %r44;
	ld.u64 	%rd37, [%rd2];
	add.s64 	%rd35, %rd37, %rd18;
	ld.u32 	%r45, [%rd35];
	setp.lt.s32 	%p27, %r45, 1;
$L__BB0_16:
	add.s64 	%rd8, %rd37, %rd18;
	not.pred 	%p26, %p27;
	@%p26 bra 	$L__BB0_18;
	mov.b32 	%r46, 0;
	st.u32 	[%rd8], %r46;
$L__BB0_18:
	ret;

}
.func  (.param .b64 func_retval0) __internal_accurate_pow(
	.param .b64 __internal_accurate_pow_param_0
)
{
	.reg .pred 	%p<8>;
	.reg .b32 	%r<49>;
	.reg .b32 	%f<3>;
	.reg .b64 	%fd<109>;

	ld.param.f64 	%fd10, [__internal_accurate_pow_param_0];
	{
	.reg .b32 %temp; 
	mov.b64 	{%temp, %r46}, %fd10;
	}
	{
	.reg .b32 %temp; 
	mov.b64 	{%r45, %temp}, %fd10;
	}
	shr.u32 	%r47, %r46, 20;
	setp.gt.u32 	%p1, %r46, 1048575;
	@%p1 bra 	$L__BB1_2;
	mul.f64 	%fd11, %fd10, 0d4350000000000000;
	{
	.reg .b32 %temp; 
	mov.b64 	{%temp, %r46}, %fd11;
	}
	{
	.reg .b32 %temp; 
	mov.b64 	{%r45, %temp}, %fd11;
	}
	shr.u32 	%r16, %r46, 20;
	add.s32 	%r47, %r16, -54;
$L__BB1_2:
	add.s32 	%r48, %r47, -1023;
	and.b32  	%r17, %r46, -2146435073;
	or.b32  	%r18, %r17, 1072693248;
	mov.b64 	%fd107, {%r45, %r18};
	setp.lt.u32 	%p2, %r18, 1073127583;
	@%p2 bra 	$L__BB1_4;
	{
	.reg .b32 %temp; 
	mov.b64 	{%r19, %temp}, %fd107;
	}
	{
	.reg .b32 %temp; 
	mov.b64 	{%temp, %r20}, %fd107;
	}
	add.s32 	%r21, %r20, -1048576;
	mov.b64 	%fd107, {%r19, %r21};
	add.s32 	%r48, %r47, -1022;
$L__BB1_4:
	add.f64 	%fd12, %fd107, 0dBFF0000000000000;
	add.f64 	%fd13, %fd107, 0d3FF0000000000000;
	rcp.approx.ftz.f64 	%fd14, %fd13;
	neg.f64 	%fd15, %fd13;
	fma.rn.f64 	%fd16, %fd15, %fd14, 0d3FF0000000000000;
	fma.rn.f64 	%fd17, %fd16, %fd16, %fd16;
	fma.rn.f64 	%fd18, %fd17, %fd14, %fd14;
	mul.f64 	%fd19, %fd12, %fd18;
	fma.rn.f64 	%fd20, %fd12, %fd18, %fd19;
	mul.f64 	%fd21, %fd20, %fd20;
	fma.rn.f64 	%fd22, %fd21, 0d3EB0F5FF7D2CAFE2, 0d3ED0F5D241AD3B5A;
	fma.rn.f64 	%fd23, %fd22, %fd21, 0d3EF3B20A75488A3F;
	fma.rn.f64 	%fd24, %fd23, %fd21, 0d3F1745CDE4FAECD5;
	fma.rn.f64 	%fd25, %fd24, %fd21, 0d3F3C71C7258A578B;
	fma.rn.f64 	%fd26, %fd25, %fd21, 0d3F6249249242B910;
	fma.rn.f64 	%fd27, %fd26, %fd21, 0d3F89999999999DFB;
	sub.f64 	%fd28, %fd12, %fd20;
	add.f64 	%fd29, %fd28, %fd28;
	neg.f64 	%fd30, %fd20;
	fma.rn.f64 	%fd31, %fd30, %fd12, %fd29;
	mul.f64 	%fd32, %fd18, %fd31;
	fma.rn.f64 	%fd33, %fd21, %fd27, 0d3FB5555555555555;
	mov.f64 	%fd34, 0d3FB5555555555555;
	sub.f64 	%fd35, %fd34, %fd33;
	fma.rn.f64 	%fd36, %fd21, %fd27, %fd35;
	add.f64 	%fd37, %fd36, 0dBC46A4CB00B9E7B0;
	add.f64 	%fd38, %fd33, %fd37;
	sub.f64 	%fd39, %fd33, %fd38;
	add.f64 	%fd40, %fd37, %fd39;
	mul.rn.f64 	%fd41, %fd20, %fd20;
	neg.f64 	%fd42, %fd41;
	fma.rn.f64 	%fd43, %fd20, %fd20, %fd42;
	{
	.reg .b32 %temp; 
	mov.b64 	{%r22, %temp}, %fd32;
	}
	{
	.reg .b32 %temp; 
	mov.b64 	{%temp, %r23}, %fd32;
	}
	add.s32 	%r24, %r23, 1048576;
	mov.b64 	%fd44, {%r22, %r24};
	fma.rn.f64 	%fd45, %fd20, %fd44, %fd43;
	mul.rn.f64 	%fd46, %fd41, %fd20;
	neg.f64 	%fd47, %fd46;
	fma.rn.f64 	%fd48, %fd41, %fd20, %fd47;
	fma.rn.f64 	%fd49, %fd41, %fd32, %fd48;
	fma.rn.f64 	%fd50, %fd45, %fd20, %fd49;
	mul.rn.f64 	%fd51, %fd38, %fd46;
	neg.f64 	%fd52, %fd51;
	fma.rn.f64 	%fd53, %fd38, %fd46, %fd52;
	fma.rn.f64 	%fd54, %fd38, %fd50, %fd53;
	fma.rn.f64 	%fd55, %fd40, %fd46, %fd54;
	add.f64 	%fd56, %fd51, %fd55;
	sub.f64 	%fd57, %fd51, %fd56;
	add.f64 	%fd58, %fd55, %fd57;
	add.f64 	%fd59, %fd20, %fd56;
	sub.f64 	%fd60, %fd20, %fd59;
	add.f64 	%fd61, %fd56, %fd60;
	add.f64 	%fd62, %fd58, %fd61;
	add.f64 	%fd63, %fd32, %fd62;
	add.f64 	%fd64, %fd59, %fd63;
	sub.f64 	%fd65, %fd59, %fd64;
	add.f64 	%fd66, %fd63, %fd65;
	xor.b32  	%r25, %r48, -2147483648;
	mov.b32 	%r26, 1127219200;
	mov.b64 	%fd67, {%r25, %r26};
	mov.b32 	%r27, -2147483648;
	mov.b64 	%fd68, {%r27, %r26};
	sub.f64 	%fd69, %fd67, %fd68;
	fma.rn.f64 	%fd70, %fd69, 0d3FE62E42FEFA39EF, %fd64;
	fma.rn.f64 	%fd71, %fd69, 0dBFE62E42FEFA39EF, %fd70;
	sub.f64 	%fd72, %fd71, %fd64;
	sub.f64 	%fd73, %fd66, %fd72;
	fma.rn.f64 	%fd74, %fd69, 0d3C7ABC9E3B39803F, %fd73;
	add.f64 	%fd75, %fd70, %fd74;
	sub.f64 	%fd76, %fd70, %fd75;
	add.f64 	%fd77, %fd74, %fd76;
	mov.f64 	%fd78, 0d4000000000000000;
	{
	.reg .b32 %temp; 
	mov.b64 	{%temp, %r28}, %fd78;
	}
	{
	.reg .b32 %temp; 
	mov.b64 	{%r29, %temp}, %fd78;
	}
	shl.b32 	%r30, %r28, 1;
	setp.gt.u32 	%p3, %r30, -33554433;
	and.b32  	%r31, %r28, -15728641;
	selp.b32 	%r32, %r31, %r28, %p3;
	mov.b64 	%fd79, {%r29, %r32};
	mul.rn.f64 	%fd80, %fd75, %fd79;
	neg.f64 	%fd81, %fd80;
	fma.rn.f64 	%fd82, %fd75, %fd79, %fd81;
	fma.rn.f64 	%fd83, %fd77, %fd79, %fd82;
	add.f64 	%fd4, %fd80, %fd83;
	sub.f64 	%fd84, %fd80, %fd4;
	add.f64 	%fd5, %fd83, %fd84;
	fma.rn.f64 	%fd85, %fd4, 0d3FF71547652B82FE, 0d4338000000000000;
	{
	.reg .b32 %temp; 
	mov.b64 	{%r13, %temp}, %fd85;
	}
	mov.f64 	%fd86, 0dC338000000000000;
	add.rn.f64 	%fd87, %fd85, %fd86;
	fma.rn.f64 	%fd88, %fd87, 0dBFE62E42FEFA39EF, %fd4;
	fma.rn.f64 	%fd89, %fd87, 0dBC7ABC9E3B39803F, %fd88;
	fma.rn.f64 	%fd90, %fd89, 0d3E5ADE1569CE2BDF, 0d3E928AF3FCA213EA;
	fma.rn.f64 	%fd91, %fd90, %fd89, 0d3EC71DEE62401315;
	fma.rn.f64 	%fd92, %fd91, %fd89, 0d3EFA01997C89EB71;
	fma.rn.f64 	%fd93, %fd92, %fd89, 0d3F2A01A014761F65;
	fma.rn.f64 	%fd94, %fd93, %fd89, 0d3F56C16C1852B7AF;
	fma.rn.f64 	%fd95, %fd94, %fd89, 0d3F81111111122322;
	fma.rn.f64 	%fd96, %fd95, %fd89, 0d3FA55555555502A1;
	fma.rn.f64 	%fd97, %fd96, %fd89, 0d3FC5555555555511;
	fma.rn.f64 	%fd98, %fd97, %fd89, 0d3FE000000000000B;
	fma.rn.f64 	%fd99, %fd98, %fd89, 0d3FF0000000000000;
	fma.rn.f64 	%fd100, %fd99, %fd89, 0d3FF0000000000000;
	{
	.reg .b32 %temp; 
	mov.b64 	{%r14, %temp}, %fd100;
	}
	{
	.reg .b32 %temp; 
	mov.b64 	{%temp, %r15}, %fd100;
	}
	shl.b32 	%r33, %r13, 20;
	add.s32 	%r34, %r33, %r15;
	mov.b64 	%fd108, {%r14, %r34};
	{
	.reg .b32 %temp; 
	mov.b64 	{%temp, %r35}, %fd4;
	}
	mov.b32 	%f2, %r35;
	abs.f32 	%f1, %f2;
	setp.lt.f32 	%p4, %f1, 0f4086232B;
	@%p4 bra 	$L__BB1_7;
	setp.lt.f64 	%p5, %fd4, 0d0000000000000000;
	add.f64 	%fd101, %fd4, 0d7FF0000000000000;
	selp.f64 	%fd108, 0d0000000000000000, %fd101, %p5;
	setp.geu.f32 	%p6, %f1, 0f40874800;
	@%p6 bra 	$L__BB1_7;
	shr.u32 	%r36, %r13, 31;
	add.s32 	%r37, %r13, %r36;
	shr.s32 	%r38, %r37, 1;
	shl.b32 	%r39, %r38, 20;
	add.s32 	%r40, %r15, %r39;
	mov.b64 	%fd102, {%r14, %r40};
	sub.s32 	%r41, %r13, %r38;
	shl.b32 	%r42, %r41, 20;
	add.s32 	%r43, %r42, 1072693248;
	mov.b32 	%r44, 0;
	mov.b64 	%fd103, {%r44, %r43};
	mul.f64 	%fd108, %fd103, %fd102;
$L__BB1_7:
	abs.f64 	%fd104, %fd108;
	setp.eq.f64 	%p7, %fd104, 0d7FF0000000000000;
	fma.rn.f64 	%fd105, %fd108, %fd5, %fd108;
	selp.f64 	%fd106, %fd108, %fd105, %p7;
	st.param.f64 	[func_retval0], %fd106;
	ret;

}


// ===== COMPILED SASS (sm_100) =====

	.target	sm_100

	.elftype	@"ET_EXEC"


//--------------------- .note.nv.tkinfo           --------------------------
	.section	.note.nv.tkinfo,"",@"SHT_NOTE"
	.sectionflags	@"SHF_NOTE_NV_TKINFO"
	.tkinfo
        /*0018*/ 	.word	0x00000002
        /*0030*/ 	.string	""
        /*0030*/ 	.string	"ptxas"
        /*0030*/ 	.string	"Cuda compilation tools, release 13.0, V13.0.88"
        /*0030*/ 	.string	"Build cuda_13.0.r13.0/compiler.36424714_0"
        /*0030*/ 	.string	"-arch sm_100 -m 64 "



//--------------------- .note.nv.cuinfo           --------------------------
	.section	.note.nv.cuinfo,"",@"SHT_NOTE"
	.sectionflags	@"SHF_NOTE_NV_CUINFO"
        /*0018*/ 	.short	0x0002
        /*001a*/ 	.short	0x0064
        /*001c*/ 	.short	0x0082
	.zero		2


//--------------------- .nv.info                  --------------------------
	.section	.nv.info,"",@"SHT_CUDA_INFO"
	.align	4


	//----- nvinfo : EIATTR_REGCOUNT
	.align		4
        /*0000*/ 	.byte	0x04, 0x2f
        /*0002*/ 	.short	(.L_1 - .L_0)
	.align		4
.L_0:
        /*0004*/ 	.word	index@(_Z20sacarMatrizEcDeCalorPPiffffffiii)
        /*0008*/ 	.word	0x00000020


	//----- nvinfo : EIATTR_FRAME_SIZE
	.align		4
.L_1:
        /*000c*/ 	.byte	0x04, 0x11
        /*000e*/ 	.short	(.L_3 - .L_2)
	.align		4
.L_2:
        /*0010*/ 	.word	index@($_Z20sacarMatrizEcDeCalorPPiffffffiii$__internal_accurate_pow)
        /*0014*/ 	.word	0x00000000


	//----- nvinfo : EIATTR_FRAME_SIZE
	.align		4
.L_3:
        /*0018*/ 	.byte	0x04, 0x11
        /*001a*/ 	.short	(.L_5 - .L_4)
	.align		4
.L_4:
        /*001c*/ 	.word	index@($__internal_0_$__cuda_sm20_div_rn_f64_full)
        /*0020*/ 	.word	0x00000000


	//----- nvinfo : EIATTR_FRAME_SIZE
	.align		4
.L_5:
        /*0024*/ 	.byte	0x04, 0x11
        /*0026*/ 	.short	(.L_7 - .L_6)
	.align		4
.L_6:
        /*0028*/ 	.word	index@(_Z20sacarMatrizEcDeCalorPPiffffffiii)
        /*002c*/ 	.word	0x00000000


	//----- nvinfo : EIATTR_MIN_STACK_SIZE
	.align		4
.L_7:
        /*0030*/ 	.byte	0x04, 0x12
        /*0032*/ 	.short	(.L_9 - .L_8)
	.align		4
.L_8:
        /*0034*/ 	.word	index@(_Z20sacarMatrizEcDeCalorPPiffffffiii)
        /*0038*/ 	.word	0x00000000
.L_9:


//--------------------- .nv.compat                --------------------------
	.section	.nv.compat,"",@"SHT_CUDA_COMPAT_INFO"
	.align	4
        /*0000*/ 	.byte	0x02, 0x09, 0x00, 0x00, 0x02, 0x02, 0x01, 0x00, 0x02, 0x05, 0x05, 0x00, 0x03, 0x07, 0x01, 0x01
        /*0010*/ 	.byte	0x02, 0x03, 0x00, 0x00, 0x02, 0x06, 0x01, 0x00, 0x04, 0x0b, 0x08, 0x00, 0x01, 0x00, 0x00, 0x00
        /*0020*/ 	.byte	0x00, 0x00, 0x00, 0x00


//--------------------- .nv.info._Z20sacarMatrizEcDeCalorPPiffffffiii --------------------------
	.section	.nv.info._Z20sacarMatrizEcDeCalorPPiffffffiii,"",@"SHT_CUDA_INFO"
	.sectionflags	@""
	.align	4


	//----- nvinfo : EIATTR_CUDA_API_VERSION
	.align		4
        /*0000*/ 	.byte	0x04, 0x37
        /*0002*/ 	.short	(.L_11 - .L_10)
.L_10:
        /*0004*/ 	.word	0x00000082


	//----- nvinfo : EIATTR_KPARAM_INFO
	.align		4
.L_11:
        /*0008*/ 	.byte	0x04, 0x17
        /*000a*/ 	.short	(.L_13 - .L_12)
.L_12:
        /*000c*/ 	.word	0x00000000
        /*0010*/ 	.short	0x0009
        /*0012*/ 	.short	0x0028
        /*0014*/ 	.byte	0x00, 0xf0, 0x11, 0x00


	//----- nvinfo : EIATTR_KPARAM_INFO
	.align		4
.L_13:
        /*0018*/ 	.byte	0x04, 0x17
        /*001a*/ 	.short	(.L_15 - .L_14)
.L_14:
        /*001c*/ 	.word	0x00000000
        /*0020*/ 	.short	0x0008
        /*0022*/ 	.short	0x0024
        /*0024*/ 	.byte	0x00, 0xf0, 0x11, 0x00


	//----- nvinfo : EIATTR_KPARAM_INFO
	.align		4
.L_15:
        /*0028*/ 	.byte	0x04, 0x17
        /*002a*/ 	.short	(.L_17 - .L_16)
.L_16:
        /*002c*/ 	.word	0x00000000
        /*0030*/ 	.short	0x0007
        /*0032*/ 	.short	0x0020
        /*0034*/ 	.byte	0x00, 0xf0, 0x11, 0x00


	//----- nvinfo : EIATTR_KPARAM_INFO
	.align		4
.L_17:
        /*0038*/ 	.byte	0x04, 0x17
        /*003a*/ 	.short	(.L_19 - .L_18)
.L_18:
        /*003c*/ 	.word	0x00000000
        /*0040*/ 	.short	0x0006
        /*0042*/ 	.short	0x001c
        /*0044*/ 	.byte	0x00, 0xf0, 0x11, 0x00


	//----- nvinfo : EIATTR_KPARAM_INFO
	.align		4
.L_19:
        /*0048*/ 	.byte	0x04, 0x17
        /*004a*/ 	.short	(.L_21 - .L_20)
.L_20:
        /*004c*/ 	.word	0x00000000
        /*0050*/ 	.short	0x0005
        /*0052*/ 	.short	0x0018
        /*0054*/ 	.byte	0x00, 0xf0, 0x11, 0x00


	//----- nvinfo : EIATTR_KPARAM_INFO
	.align		4
.L_21:
        /*0058*/ 	.byte	0x04, 0x17
        /*005a*/ 	.short	(.L_23 - .L_22)
.L_22:
        /*005c*/ 	.word	0x00000000
        /*0060*/ 	.short	0x0004
        /*0062*/ 	.short	0x0014
        /*0064*/ 	.byte	0x00, 0xf0, 0x11, 0x00


	//----- nvinfo : EIATTR_KPARAM_INFO
	.align		4
.L_23:
        /*0068*/ 	.byte	0x04, 0x17
        /*006a*/ 	.short	(.L_25 - .L_24)
.L_24:
        /*006c*/ 	.word	0x00000000
        /*0070*/ 	.short	0x0003
        /*0072*/ 	.short	0x0010
        /*0074*/ 	.byte	0x00, 0xf0, 0x11, 0x00


	//----- nvinfo : EIATTR_KPARAM_INFO
	.align		4
.L_25:
        /*0078*/ 	.byte	0x04, 0x17
        /*007a*/ 	.short	(.L_27 - .L_26)
.L_26:
        /*007c*/ 	.word	0x00000000
        /*0080*/ 	.short	0x0002
        /*0082*/ 	.short	0x000c
        /*0084*/ 	.byte	0x00, 0xf0, 0x11, 0x00


	//----- nvinfo : EIATTR_KPARAM_INFO
	.align		4
.L_27:
        /*0088*/ 	.byte	0x04, 0x17
        /*008a*/ 	.short	(.L_29 - .L_28)
.L_28:
        /*008c*/ 	.word	0x00000000
        /*0090*/ 	.short	0x0001
        /*0092*/ 	.short	0x0008
        /*0094*/ 	.byte	0x00, 0xf0, 0x11, 0x00


	//----- nvinfo : EIATTR_KPARAM_INFO
	.align		4
.L_29:
        /*0098*/ 	.byte	0x04, 0x17
        /*009a*/ 	.short	(.L_31 - .L_30)
.L_30:
        /*009c*/ 	.word	0x00000000
        /*00a0*/ 	.short	0x0000
        /*00a2*/ 	.short	0x0000
        /*00a4*/ 	.byte	0x00, 0xf5, 0x21, 0x00


	//----- nvinfo : EIATTR_SPARSE_MMA_MASK
	.align		4
.L_31:
        /*00a8*/ 	.byte	0x03, 0x50
        /*00aa*/ 	.short	0x0000


	//----- nvinfo : EIATTR_MAXREG_COUNT
	.align		4
        /*00ac*/ 	.byte	0x03, 0x1b
        /*00ae*/ 	.short	0x00ff


	//----- nvinfo : EIATTR_EXTERNS
	.align		4
        /*00b0*/ 	.byte	0x04, 0x0f
        /*00b2*/ 	.short	(.L_33 - .L_32)


	//   ....[0]....
	.align		4
.L_32:
        /*00b4*/ 	.word	index@(malloc)


	//----- nvinfo : EIATTR_MERCURY_ISA_VERSION
	.align		4
.L_33:
        /*00b8*/ 	.byte	0x03, 0x5f
        /*00ba*/ 	.short	0x0101


	//----- nvinfo : EIATTR_VRC_CTA_INIT_COUNT
	.align		4
        /*00bc*/ 	.byte	0x02, 0x4a
	.zero		1
	.zero		1


	//----- nvinfo : EIATTR_SYSCALL_OFFSETS
	.align		4
        /*00c0*/ 	.byte	0x04, 0x46
        /*00c2*/ 	.short	(.L_35 - .L_34)


	//   ....[0]....
.L_34:
        /*00c4*/ 	.word	0x00000130


	//   ....[1]....
        /*00c8*/ 	.word	0x00000210


	//----- nvinfo : EIATTR_EXIT_INSTR_OFFSETS
	.align		4
.L_35:
        /*00cc*/ 	.byte	0x04, 0x1c
        /*00ce*/ 	.short	(.L_37 - .L_36)


	//   ....[0]....
.L_36:
        /*00d0*/ 	.word	0x00000910


	//   ....[1]....
        /*00d4*/ 	.word	0x00000a80


	//   ....[2]....
        /*00d8*/ 	.word	0x00000ad0


	//----- nvinfo : EIATTR_CRS_STACK_SIZE
	.align		4
.L_37:
        /*00dc*/ 	.byte	0x04, 0x1e
        /*00de*/ 	.short	(.L_39 - .L_38)
.L_38:
        /*00e0*/ 	.word	0x00000000


	//----- nvinfo : EIATTR_CBANK_PARAM_SIZE
	.align		4
.L_39:
        /*00e4*/ 	.byte	0x03, 0x19
        /*00e6*/ 	.short	0x002c


	//----- nvinfo : EIATTR_PARAM_CBANK
	.align		4
        /*00e8*/ 	.byte	0x04, 0x0a
        /*00ea*/ 	.short	(.L_41 - .L_40)
	.align		4
.L_40:
        /*00ec*/ 	.word	index@(.nv.constant0._Z20sacarMatrizEcDeCalorPPiffffffiii)
        /*00f0*/ 	.short	0x0380
        /*00f2*/ 	.short	0x002c


	//----- nvinfo : EIATTR_SW_WAR
	.align		4
.L_41:
        /*00f4*/ 	.byte	0x04, 0x36
        /*00f6*/ 	.short	(.L_43 - .L_42)
.L_42:
        /*00f8*/ 	.word	0x00000008
.L_43:


//--------------------- .nv.callgraph             --------------------------
	.section	.nv.callgraph,"",@"SHT_CUDA_CALLGRAPH"
	.align	4
	.sectionentsize	8
	.align		4
        /*0000*/ 	.word	0x00000000
	.align		4
        /*0004*/ 	.word	0xffffffff
	.align		4
        /*0008*/ 	.word	index@(_Z20sacarMatrizEcDeCalorPPiffffffiii)
	.align		4
        /*000c*/ 	.word	index@(malloc)
	.align		4
        /*0010*/ 	.word	0x00000000
	.align		4
        /*0014*/ 	.word	0xfffffffe
	.align		4
        /*0018*/ 	.word	0x00000000
	.align		4
        /*001c*/ 	.word	0xfffffffd
	.align		4
        /*0020*/ 	.word	0x00000000
	.align		4
        /*0024*/ 	.word	0xfffffffc


//--------------------- .nv.constant4             --------------------------
	.section	.nv.constant4,"a",@progbits
	.align	8
	.align		8
.nv.constant4:
        /*0000*/ 	.dword	malloc


//--------------------- .text._Z20sacarMatrizEcDeCalorPPiffffffiii --------------------------
	.section	.text._Z20sacarMatrizEcDeCalorPPiffffffiii,"ax",@progbits
	.align	128
        .global         _Z20sacarMatrizEcDeCalorPPiffffffiii
        .type           _Z20sacarMatrizEcDeCalorPPiffffffiii,@function
        .size           _Z20sacarMatrizEcDeCalorPPiffffffiii,(.L_x_16 - _Z20sacarMatrizEcDeCalorPPiffffffiii)
        .other          _Z20sacarMatrizEcDeCalorPPiffffffiii,@"STO_CUDA_ENTRY STV_DEFAULT"
_Z20sacarMatrizEcDeCalorPPiffffffiii:
.text._Z20sacarMatrizEcDeCalorPPiffffffiii:
[----:B------:R-:W0:Y:S01]  /*0000*/  LDC R1, c[0x0][0x37c] ;  /* 0x0000df00ff017b82 */ /* 0x000e220000000800 */
[----:B------:R-:W1:Y:S01]  /*0010*/  S2R R23, SR_TID.X ;  /* 0x0000000000177919 */ /* 0x000e620000002100 */
[----:B------:R-:W2:Y:S06]  /*0020*/  LDCU UR4, c[0x0][0x3a0] ;  /* 0x00007400ff0477ac */ /* 0x000eac0008000800 */
[----:B------:R-:W1:Y:S01]  /*0030*/  LDC R0, c[0x0][0x360] ;  /* 0x0000d800ff007b82 */ /* 0x000e620000000800 */
[----:B------:R-:W-:Y:S01]  /*0040*/  MOV R2, 0x0 ;  /* 0x0000000000027802 */ /* 0x000fe20000000f00 */
[----:B------:R-:W3:Y:S06]  /*0050*/  S2R R25, SR_TID.Y ;  /* 0x0000000000197919 */ /* 0x000eec0000002200 */
[----:B------:R-:W1:Y:S08]  /*0060*/  S2UR UR6, SR_CTAID.X ;  /* 0x00000000000679c3 */ /* 0x000e700000002500 */
[----:B------:R-:W3:Y:S01]  /*0070*/  S2UR UR7, SR_CTAID.Y ;  /* 0x00000000000779c3 */ /* 0x000ee20000002600 */
[----:B--2---:R-:W-:-:S06]  /*0080*/  UIMAD.WIDE UR4, UR4, 0x8, URZ ;  /* 0x00000008040478a5 */ /* 0x004fcc000f8e02ff */
[----:B------:R-:W-:Y:S01]  /*0090*/  IMAD.U32 R9, RZ, RZ, UR5 ;  /* 0x00000005ff097e24 */ /* 0x000fe2000f8e00ff */
[----:B------:R-:W3:Y:S01]  /*00a0*/  LDC R10, c[0x0][0x364] ;  /* 0x0000d900ff0a7b82 */ /* 0x000ee20000000800 */
[----:B------:R-:W-:Y:S02]  /*00b0*/  IMAD.U32 R5, RZ, RZ, UR5 ;  /* 0x00000005ff057e24 */ /* 0x000fe4000f8e00ff */
[----:B------:R-:W-:Y:S02]  /*00c0*/  IMAD.U32 R4, RZ, RZ, UR4 ;  /* 0x00000004ff047e24 */ /* 0x000fe4000f8e00ff */
[----:B------:R-:W-:Y:S02]  /*00d0*/  IMAD.U32 R8, RZ, RZ, UR4 ;  /* 0x00000004ff087e24 */ /* 0x000fe4000f8e00ff */
[----:B------:R-:W-:Y:S01]  /*00e0*/  IMAD.MOV.U32 R5, RZ, RZ, R9 ;  /* 0x000000ffff057224 */ /* 0x000fe200078e0009 */
[----:B------:R2:W4:Y:S01]  /*00f0*/  LDC.64 R6, c[0x4][R2] ;  /* 0x0100000002067b82 */ /* 0x0005220000000a00 */
[----:B-1----:R-:W-:-:S02]  /*0100*/  IMAD R23, R0, UR6, R23 ;  /* 0x0000000600177c24 */ /* 0x002fc4000f8e0217 */
[----:B0-23--:R-:W-:-:S07]  /*0110*/  IMAD R25, R10, UR7, R25 ;  /* 0x000000070a197c24 */ /* 0x00dfce000f8e0219 */
[----:B------:R-:W-:-:S07]  /*0120*/  LEPC R20, `(.L_x_0) ;  /* 0x000000001014794e */ /* 0x000fce0000000000 */
[----:B----4-:R-:W-:Y:S05]  /*0130*/  CALL.ABS.NOINC R6 ;  /* 0x0000000006007343 */ /* 0x010fea0003c00000 */
.L_x_0:
[----:B------:R-:W0:Y:S01]  /*0140*/  LDCU UR4, c[0x0][0x3a4] ;  /* 0x00007480ff0477ac */ /* 0x000e220008000800 */
[----:B------:R-:W1:Y:S01]  /*0150*/  LDC.64 R2, c[0x4][R2] ;  /* 0x0100000002027b82 */ /* 0x000e620000000a00 */
[----:B------:R-:W-:Y:S02]  /*0160*/  IMAD.MOV.U32 R16, RZ, RZ, R4 ;  /* 0x000000ffff107224 */ /* 0x000fe400078e0004 */
[----:B------:R-:W-:-:S05]  /*0170*/  IMAD.MOV.U32 R17, RZ, RZ, R5 ;  /* 0x000000ffff117224 */ /* 0x000fca00078e0005 */
[----:B------:R-:W2:Y:S01]  /*0180*/  LDC.64 R18, c[0x0][0x358] ;  /* 0x0000d600ff127b82 */ /* 0x000ea20000000a00 */
[----:B0-----:R-:W-:-:S06]  /*0190*/  UIMAD.WIDE UR4, UR4, 0x4, URZ ;  /* 0x00000004040478a5 */ /* 0x001fcc000f8e02ff */
[----:B------:R-:W-:Y:S02]  /*01a0*/  IMAD.U32 R6, RZ, RZ, UR4 ;  /* 0x00000004ff067e24 */ /* 0x000fe4000f8e00ff */
[----:B------:R-:W-:Y:S02]  /*01b0*/  IMAD.U32 R9, RZ, RZ, UR5 ;  /* 0x00000005ff097e24 */ /* 0x000fe4000f8e00ff */
[----:B------:R-:W-:Y:S02]  /*01c0*/  IMAD.U32 R7, RZ, RZ, UR5 ;  /* 0x00000005ff077e24 */ /* 0x000fe4000f8e00ff */
[----:B------:R-:W-:Y:S02]  /*01d0*/  IMAD.U32 R8, RZ, RZ, UR4 ;  /* 0x00000004ff087e24 */ /* 0x000fe4000f8e00ff */
[----:B------:R-:W-:Y:S02]  /*01e0*/  IMAD.MOV.U32 R4, RZ, RZ, R6 ;  /* 0x000000ffff047224 */ /* 0x000fe400078e0006 */
[----:B------:R-:W-:-:S07]  /*01f0*/  IMAD.MOV.U32 R5, RZ, RZ, R9 ;  /* 0x000000ffff057224 */ /* 0x000fce00078e0009 */
[----:B------:R-:W-:-:S07]  /*0200*/  LEPC R20, `(.L_x_1) ;  /* 0x000000001014794e */ /* 0x000fce0000000000 */
[----:B-12---:R-:W-:Y:S05]  /*0210*/  CALL.ABS.NOINC R2 ;  /* 0x0000000002007343 */ /* 0x006fea0003c00000 */
.L_x_1:
[----:B------:R-:W-:Y:S01]  /*0220*/  R2UR UR6, R18 ;  /* 0x00000000120672ca */ /* 0x000fe200000e0000 */
[----:B------:R-:W0:Y:S01]  /*0230*/  LDCU UR4, c[0x0][0x390] ;  /* 0x00007200ff0477ac */ /* 0x000e220008000800 */
[----:B------:R-:W-:Y:S01]  /*0240*/  R2UR UR7, R19 ;  /* 0x00000000130772ca */ /* 0x000fe200000e0000 */
[----:B------:R-:W-:Y:S01]  /*0250*/  IMAD.WIDE.U32 R6, R25, 0x8, R16 ;  /* 0x0000000819067825 */ /* 0x000fe200078e0010 */
[----:B------:R-:W-:-:S11]  /*0260*/  MOV R0, 0x2a0 ;  /* 0x000002a000007802 */ /* 0x000fd60000000f00 */
[----:B------:R1:W-:Y:S01]  /*0270*/  ST.E.64 desc[UR6][R6.64], R4 ;  /* 0x0000000406007985 */ /* 0x0003e2000c101b06 */
[----:B0-----:R-:W0:Y:S02]  /*0280*/  F2F.F64.F32 R2, UR4 ;  /* 0x0000000400027d10 */ /* 0x001e240008201800 */
[----:B01----:R-:W-:Y:S05]  /*0290*/  CALL.REL.NOINC `($_Z20sacarMatrizEcDeCalorPPiffffffiii$__internal_accurate_pow) ;  /* 0x0000000c008c7944 */ /* 0x003fea0003c00000 */
[----:B------:R-:W0:Y:S01]  /*02a0*/  LDC R0, c[0x0][0x390] ;  /* 0x0000e400ff007b82 */ /* 0x000e220000000800 */
[----:B------:R-:W-:-:S10]  /*02b0*/  DADD R4, R2, 2 ;  /* 0x4000000002047429 */ /* 0x000fd40000000000 */
[----:B------:R-:W-:Y:S01]  /*02c0*/  LOP3.LUT R4, R5, 0x7ff00000, RZ, 0xc0, !PT ;  /* 0x7ff0000005047812 */ /* 0x000fe200078ec0ff */
[----:B------:R-:W-:-:S03]  /*02d0*/  IMAD.MOV.U32 R5, RZ, RZ, R7 ;  /* 0x000000ffff057224 */ /* 0x000fc600078e0007 */
[----:B------:R-:W-:Y:S01]  /*02e0*/  ISETP.NE.AND P2, PT, R4, 0x7ff00000, PT ;  /* 0x7ff000000400780c */ /* 0x000fe20003f45270 */
[----:B------:R-:W-:Y:S01]  /*02f0*/  IMAD.MOV.U32 R4, RZ, RZ, R6 ;  /* 0x000000ffff047224 */ /* 0x000fe200078e0006 */
[C---:B0-----:R-:W-:Y:S02]  /*0300*/  FSETP.NEU.AND P1, PT, R0.reuse, RZ, PT ;  /* 0x000000ff0000720b */ /* 0x041fe40003f2d000 */
[----:B------:R-:W-:-:S11]  /*0310*/  FSETP.NEU.AND P0, PT, R0, 1, PT ;  /* 0x3f8000000000780b */ /* 0x000fd60003f0d000 */
[----:B------:R-:W-:Y:S01]  /*0320*/  @!P1 CS2R R4, SRZ ;  /* 0x0000000000049805 */ /* 0x000fe2000001ff00 */
[----:B------:R-:W-:Y:S06]  /*0330*/  @P2 BRA `(.L_x_2) ;  /* 0x0000000000182947 */ /* 0x000fec0003800000 */
[----:B------:R-:W-:-:S13]  /*0340*/  FSETP.NAN.AND P1, PT, R0, R0, PT ;  /* 0x000000000000720b */ /* 0x000fda0003f28000 */
[----:B------:R-:W-:Y:S01]  /*0350*/  @P1 DADD R4, R2, 2 ;  /* 0x4000000002041429 */ /* 0x000fe20000000000 */
[----:B------:R-:W-:Y:S10]  /*0360*/  @P1 BRA `(.L_x_2) ;  /* 0x00000000000c1947 */ /* 0x000ff40003800000 */
[----:B------:R-:W-:-:S14]  /*0370*/  DSETP.NEU.AND P1, PT, |R2|, +INF , PT ;  /* 0x7ff000000200742a */ /* 0x000fdc0003f2d200 */
[----:B------:R-:W-:Y:S02]  /*0380*/  @!P1 IMAD.MOV.U32 R4, RZ, RZ, 0x0 ;  /* 0x00000000ff049424 */ /* 0x000fe400078e00ff */
[----:B------:R-:W-:-:S07]  /*0390*/  @!P1 IMAD.MOV.U32 R5, RZ, RZ, 0x7ff00000 ;  /* 0x7ff00000ff059424 */ /* 0x000fce00078e00ff */
.L_x_2:
[----:B------:R-:W-:Y:S01]  /*03a0*/  FSEL R5, R5, 1.875, P0 ;  /* 0x3ff0000005057808 */ /* 0x000fe20000000000 */
[----:B------:R-:W-:Y:S01]  /*03b0*/  IMAD.MOV.U32 R2, RZ, RZ, 0x1 ;  /* 0x00000001ff027424 */ /* 0x000fe200078e00ff */
[----:B------:R-:W-:Y:S01]  /*03c0*/  FSEL R4, R4, RZ, P0 ;  /* 0x000000ff04047208 */ /* 0x000fe20000000000 */
[----:B------:R-:W0:Y:S01]  /*03d0*/  LDC.64 R8, c[0x0][0x388] ;  /* 0x0000e200ff087b82 */ /* 0x000e220000000a00 */
[----:B------:R-:W1:Y:S01]  /*03e0*/  MUFU.RCP64H R3, R5 ;  /* 0x0000000500037308 */ /* 0x000e620000001800 */
[----:B------:R-:W-:Y:S03]  /*03f0*/  BSSY.RECONVERGENT B0, `(.L_x_3) ;  /* 0x0000013000007945 */ /* 0x000fe60003800200 */
[----:B-1----:R-:W-:Y:S01]  /*0400*/  DFMA R6, -R4, R2, 1 ;  /* 0x3ff000000406742b */ /* 0x002fe20000000102 */
[----:B0-----:R-:W-:-:S07]  /*0410*/  FMUL R8, R8, R9 ;  /* 0x0000000908087220 */ /* 0x001fce0000400000 */
[----:B------:R-:W-:Y:S01]  /*0420*/  DFMA R6, R6, R6, R6 ;  /* 0x000000060606722b */ /* 0x000fe20000000006 */
[----:B------:R-:W0:Y:S07]  /*0430*/  F2F.F64.F32 R8, R8 ;  /* 0x0000000800087310 */ /* 0x000e2e0000201800 */
[----:B------:R-:W-:-:S08]  /*0440*/  DFMA R6, R2, R6, R2 ;  /* 0x000000060206722b */ /* 0x000fd00000000002 */
[----:B------:R-:W-:Y:S01]  /*0450*/  DFMA R2, -R4, R6, 1 ;  /* 0x3ff000000402742b */ /* 0x000fe20000000106 */
[----:B0-----:R-:W-:-:S07]  /*0460*/  FSETP.GEU.AND P1, PT, |R9|, 6.5827683646048100446e-37, PT ;  /* 0x036000000900780b */ /* 0x001fce0003f2e200 */
[----:B------:R-:W-:-:S08]  /*0470*/  DFMA R2, R6, R2, R6 ;  /* 0x000000020602722b */ /* 0x000fd00000000006 */
[----:B------:R-:W-:-:S08]  /*0480*/  DMUL R6, R8, R2 ;  /* 0x0000000208067228 */ /* 0x000fd00000000000 */
[----:B------:R-:W-:-:S08]  /*0490*/  DFMA R10, -R4, R6, R8 ;  /* 0x00000006040a722b */ /* 0x000fd00000000108 */
[----:B------:R-:W-:-:S10]  /*04a0*/  DFMA R2, R2, R10, R6 ;  /* 0x0000000a0202722b */ /* 0x000fd40000000006 */
[----:B------:R-:W-:-:S05]  /*04b0*/  FFMA R0, RZ, R5, R3 ;  /* 0x00000005ff007223 */ /* 0x000fca0000000003 */
[----:B------:R-:W-:-:S13]  /*04c0*/  FSETP.GT.AND P0, PT, |R0|, 1.469367938527859385e-39, PT ;  /* 0x001000000000780b */ /* 0x000fda0003f04200 */
[----:B------:R-:W-:Y:S05]  /*04d0*/  @P0 BRA P1, `(.L_x_4) ;  /* 0x0000000000100947 */ /* 0x000fea0000800000 */
[----:B------:R-:W-:-:S07]  /*04e0*/  MOV R0, 0x500 ;  /* 0x0000050000007802 */ /* 0x000fce0000000f00 */
[----:B------:R-:W-:Y:S05]  /*04f0*/  CALL.REL.NOINC `($__internal_0_$__cuda_sm20_div_rn_f64_full) ;  /* 0x0000000400787944 */ /* 0x000fea0003c00000 */
[----:B------:R-:W-:Y:S02]  /*0500*/  IMAD.MOV.U32 R2, RZ, RZ, R10 ;  /* 0x000000ffff027224 */ /* 0x000fe400078e000a */
[----:B------:R-:W-:-:S07]  /*0510*/  IMAD.MOV.U32 R3, RZ, RZ, R11 ;  /* 0x000000ffff037224 */ /* 0x000fce00078e000b */
.L_x_4:
[----:B------:R-:W-:Y:S05]  /*0520*/  BSYNC.RECONVERGENT B0 ;  /* 0x0000000000007941 */ /* 0x000fea0003800200 */
.L_x_3:
[----:B------:R-:W-:Y:S01]  /*0530*/  R2UR UR4, R18 ;  /* 0x00000000120472ca */ /* 0x000fe200000e0000 */
[----:B------:R-:W-:Y:S01]  /*0540*/  IMAD.WIDE R16, R23, 0x8, R16 ;  /* 0x0000000817107825 */ /* 0x000fe200078e0210 */
[----:B------:R-:W-:-:S13]  /*0550*/  R2UR UR5, R19 ;  /* 0x00000000130572ca */ /* 0x000fda00000e0000 */
[----:B------:R-:W2:Y:S01]  /*0560*/  LD.E.64 R4, desc[UR4][R16.64] ;  /* 0x0000000410047980 */ /* 0x000ea2000c101b00 */
[----:B------:R-:W0:Y:S01]  /*0570*/  LDCU UR4, c[0x0][0x394] ;  /* 0x00007280ff0477ac */ /* 0x000e220008000800 */
[----:B------:R-:W-:-:S13]  /*0580*/  ISETP.NE.AND P0, PT, R25, RZ, PT ;  /* 0x000000ff1900720c */ /* 0x000fda0003f05270 */
[C---:B------:R-:W-:Y:S01]  /*0590*/  @!P0 R2UR UR6, R18.reuse ;  /* 0x00000000120682ca */ /* 0x040fe200000e0000 */
[----:B------:R-:W1:Y:S01]  /*05a0*/  @!P0 LDC R13, c[0x0][0x39c] ;  /* 0x0000e700ff0d8b82 */ /* 0x000e620000000800 */
[----:B------:R-:W-:Y:S01]  /*05b0*/  @!P0 R2UR UR7, R19 ;  /* 0x00000000130782ca */ /* 0x000fe200000e0000 */
[----:B0-----:R-:W0:Y:S01]  /*05c0*/  F2I.TRUNC.NTZ R11, UR4 ;  /* 0x00000004000b7d05 */ /* 0x001e22000820f100 */
[----:B------:R-:W-:Y:S01]  /*05d0*/  R2UR UR4, R18 ;  /* 0x00000000120472ca */ /* 0x000fe200000e0000 */
[----:B--2---:R-:W-:-:S12]  /*05e0*/  IMAD.WIDE.U32 R4, R25, 0x4, R4 ;  /* 0x0000000419047825 */ /* 0x004fd800078e0004 */
[----:B0-----:R0:W-:Y:S01]  /*05f0*/  ST.E desc[UR4][R4.64], R11 ;  /* 0x0000000b04007985 */ /* 0x0011e2000c101904 */
[----:B------:R-:W2:Y:S03]  /*0600*/  LDCU UR4, c[0x0][0x3a4] ;  /* 0x00007480ff0477ac */ /* 0x000ea60008000800 */
[----:B------:R-:W3:Y:S01]  /*0610*/  @!P0 LD.E.64 R6, desc[UR6][R16.64] ;  /* 0x0000000610068980 */ /* 0x000ee2000c101b00 */
[----:B-1----:R-:W3:Y:S01]  /*0620*/  @!P0 F2I.TRUNC.NTZ R13, R13 ;  /* 0x0000000d000d8305 */ /* 0x002ee2000020f100 */
[----:B--2---:R-:W-:-:S06]  /*0630*/  UIADD3 UR4, UPT, UPT, UR4, -0x1, URZ ;  /* 0xffffffff04047890 */ /* 0x004fcc000fffe0ff */
[----:B------:R-:W-:-:S13]  /*0640*/  ISETP.NE.AND P1, PT, R25, UR4, PT ;  /* 0x0000000419007c0c */ /* 0x000fda000bf25270 */
[----:B------:R-:W-:Y:S01]  /*0650*/  @!P1 R2UR UR8, R18 ;  /* 0x00000000120892ca */ /* 0x000fe200000e0000 */
[----:B------:R-:W1:Y:S01]  /*0660*/  @!P1 LDC R15, c[0x0][0x398] ;  /* 0x0000e600ff0f9b82 */ /* 0x000e620000000800 */
[----:B------:R-:W-:Y:S01]  /*0670*/  @!P1 R2UR UR9, R19 ;  /* 0x00000000130992ca */ /* 0x000fe200000e0000 */
[----:B---3--:R2:W-:-:S12]  /*0680*/  @!P0 ST.E desc[UR6][R6.64], R13 ;  /* 0x0000000d06008985 */ /* 0x0085d8000c101906 */
[----:B------:R-:W3:Y:S01]  /*0690*/  @!P1 LD.E.64 R8, desc[UR8][R16.64] ;  /* 0x0000000810089980 */ /* 0x000ee2000c101b00 */
[----:B------:R-:W-:Y:S01]  /*06a0*/  ISETP.NE.AND P0, PT, R23, RZ, PT ;  /* 0x000000ff1700720c */ /* 0x000fe20003f05270 */
[----:B-1----:R-:W1:Y:S01]  /*06b0*/  @!P1 F2I.TRUNC.NTZ R15, R15 ;  /* 0x0000000f000f9305 */ /* 0x002e62000020f100 */
[----:B------:R-:W-:Y:S02]  /*06c0*/  @!P1 R2UR UR5, R19 ;  /* 0x00000000130592ca */ /* 0x000fe400000e0000 */
[----:B------:R-:W-:-:S04]  /*06d0*/  ISETP.EQ.OR P0, PT, R25, RZ, !P0 ;  /* 0x000000ff1900720c */ /* 0x000fc80004702670 */
[----:B------:R-:W-:Y:S02]  /*06e0*/  ISETP.EQ.OR P0, PT, R25, UR4, P0 ;  /* 0x0000000419007c0c */ /* 0x000fe40008702670 */
[----:B------:R-:W-:-:S11]  /*06f0*/  @!P1 R2UR UR4, R18 ;  /* 0x00000000120492ca */ /* 0x000fd600000e0000 */
[----:B------:R-:W-:Y:S02]  /*0700*/  @!P0 R2UR UR6, R18 ;  /* 0x00000000120682ca */ /* 0x000fe400000e0000 */
[----:B------:R-:W-:Y:S01]  /*0710*/  @!P0 R2UR UR7, R19 ;  /* 0x00000000130782ca */ /* 0x000fe200000e0000 */
[----:B---3--:R-:W-:-:S05]  /*0720*/  @!P1 IMAD.WIDE.U32 R8, R25, 0x4, R8 ;  /* 0x0000000419089825 */ /* 0x008fca00078e0008 */
[----:B-1----:R1:W-:Y:S07]  /*0730*/  @!P1 ST.E desc[UR4][R8.64], R15 ;  /* 0x0000000f08009985 */ /* 0x0023ee000c101904 */
[----:B0-----:R-:W2:Y:S01]  /*0740*/  @!P0 LD.E.64 R4, desc[UR6][R16.64+-0x8] ;  /* 0xfffff80610048980 */ /* 0x001ea2000c101b00 */
[----:B------:R-:W-:Y:S01]  /*0750*/  @!P0 R2UR UR4, R18 ;  /* 0x00000000120482ca */ /* 0x000fe200000e0000 */
[----:B------:R-:W-:Y:S01]  /*0760*/  @!P0 VIADD R11, R25, 0xffffffff ;  /* 0xffffffff190b8836 */ /* 0x000fe20000000000 */
[----:B------:R-:W-:-:S02]  /*0770*/  @!P0 R2UR UR5, R19 ;  /* 0x00000000130582ca */ /* 0x000fc400000e0000 */
[----:B------:R-:W-:Y:S02]  /*0780*/  @!P0 R2UR UR8, R18 ;  /* 0x00000000120882ca */ /* 0x000fe400000e0000 */
[----:B------:R-:W-:Y:S01]  /*0790*/  @!P0 R2UR UR9, R19 ;  /* 0x00000000130982ca */ /* 0x000fe200000e0000 */
[----:B--2---:R-:W-:-:S04]  /*07a0*/  @!P0 IMAD.WIDE.U32 R6, R25, 0x4, R4 ;  /* 0x0000000419068825 */ /* 0x004fc800078e0004 */
[----:B------:R-:W-:-:S04]  /*07b0*/  @!P0 IMAD.WIDE.U32 R10, R11, 0x4, R4 ;  /* 0x000000040b0a8825 */ /* 0x000fc800078e0004 */
[----:B------:R-:W2:Y:S04]  /*07c0*/  @!P0 LD.E R0, desc[UR4][R6.64] ;  /* 0x0000000406008980 */ /* 0x000ea8000c101900 */
[----:B------:R-:W2:Y:S04]  /*07d0*/  @!P0 LD.E R13, desc[UR6][R6.64+0x4] ;  /* 0x00000406060d8980 */ /* 0x000ea8000c101900 */
[----:B------:R-:W3:Y:S04]  /*07e0*/  @!P0 LD.E R10, desc[UR8][R10.64] ;  /* 0x000000080a0a8980 */ /* 0x000ee8000c101900 */
[----:B------:R-:W4:Y:S01]  /*07f0*/  @!P0 LD.E.64 R4, desc[UR4][R16.64] ;  /* 0x0000000410048980 */ /* 0x000f22000c101b00 */
[----:B------:R-:W0:Y:S01]  /*0800*/  F2F.F32.F64 R3, R2 ;  /* 0x0000000200037310 */ /* 0x000e220000301000 */
[----:B------:R-:W-:-:S02]  /*0810*/  R2UR UR6, R18 ;  /* 0x00000000120672ca */ /* 0x000fc400000e0000 */
[----:B------:R-:W-:Y:S01]  /*0820*/  R2UR UR7, R19 ;  /* 0x00000000130772ca */ /* 0x000fe200000e0000 */
[----:B--2---:R-:W-:Y:S01]  /*0830*/  @!P0 IMAD R13, R0, -0x2, R13 ;  /* 0xfffffffe000d8824 */ /* 0x004fe200078e020d */
[----:B------:R-:W-:-:S03]  /*0840*/  @!P0 I2FP.F32.S32 R0, R0 ;  /* 0x0000000000008245 */ /* 0x000fc60000201400 */
[----:B---3--:R-:W-:Y:S02]  /*0850*/  @!P0 IMAD.IADD R13, R13, 0x1, R10 ;  /* 0x000000010d0d8824 */ /* 0x008fe400078e020a */
[----:B----4-:R-:W-:-:S03]  /*0860*/  @!P0 IMAD.WIDE.U32 R4, R25, 0x4, R4 ;  /* 0x0000000419048825 */ /* 0x010fc600078e0004 */
[----:B------:R-:W-:-:S05]  /*0870*/  @!P0 I2FP.F32.S32 R13, R13 ;  /* 0x0000000d000d8245 */ /* 0x000fca0000201400 */
[----:B0-----:R-:W-:-:S04]  /*0880*/  @!P0 FFMA R0, R3, R13, R0 ;  /* 0x0000000d03008223 */ /* 0x001fc80000000000 */
[----:B-1----:R-:W0:Y:S02]  /*0890*/  @!P0 F2I.TRUNC.NTZ R9, R0 ;  /* 0x0000000000098305 */ /* 0x002e24000020f100 */
[----:B0-----:R0:W-:Y:S04]  /*08a0*/  @!P0 ST.E desc[UR4][R4.64], R9 ;  /* 0x0000000904008985 */ /* 0x0011e8000c101904 */
[----:B------:R-:W2:Y:S01]  /*08b0*/  LD.E.64 R2, desc[UR6][R16.64] ;  /* 0x0000000610027980 */ /* 0x000ea2000c101b00 */
[----:B------:R-:W-:Y:S02]  /*08c0*/  R2UR UR4, R18 ;  /* 0x00000000120472ca */ /* 0x000fe400000e0000 */
[----:B------:R-:W-:Y:S01]  /*08d0*/  R2UR UR5, R19 ;  /* 0x00000000130572ca */ /* 0x000fe200000e0000 */
[----:B--2---:R-:W-:-:S12]  /*08e0*/  IMAD.WIDE.U32 R6, R25, 0x4, R2 ;  /* 0x0000000419067825 */ /* 0x004fd800078e0002 */
[----:B------:R-:W2:Y:S02]  /*08f0*/  LD.E R2, desc[UR4][R6.64] ;  /* 0x0000000406027980 */ /* 0x000ea4000c101900 */
[----:B--2---:R-:W-:-:S13]  /*0900*/  ISETP.GT.AND P0, PT, R2, RZ, PT ;  /* 0x000000ff0200720c */ /* 0x004fda0003f04270 */
[----:B0-----:R-:W-:Y:S05]  /*0910*/  @P0 EXIT ;  /* 0x000000000000094d */ /* 0x001fea0003800000 */
[C---:B------:R-:W-:Y:S02]  /*0920*/  R2UR UR4, R18.reuse ;  /* 0x00000000120472ca */ /* 0x040fe400000e0000 */
[C---:B------:R-:W-:Y:S02]  /*0930*/  R2UR UR5, R19.reuse ;  /* 0x00000000130572ca */ /* 0x040fe400000e0000 */
[----:B------:R-:W-:Y:S02]  /*0940*/  R2UR UR6, R18 ;  /* 0x00000000120672ca */ /* 0x000fe400000e0000 */
[----:B------:R-:W-:-:S09]  /*0950*/  R2UR UR7, R19 ;  /* 0x00000000130772ca */ /* 0x000fd200000e0000 */
[----:B------:R0:W-:Y:S04]  /*0960*/  ST.E desc[UR4][R6.64], RZ ;  /* 0x000000ff06007985 */ /* 0x0001e8000c101904 */
[----:B------:R-:W2:Y:S02]  /*0970*/  LD.E.64 R2, desc[UR6][R16.64] ;  /* 0x0000000610027980 */ /* 0x000ea4000c101b00 */
[----:B--2---:R-:W-:-:S05]  /*0980*/  IMAD.WIDE.U32 R8, R25, 0x4, R2 ;  /* 0x0000000419087825 */ /* 0x004fca00078e0002 */
[----:B------:R-:W2:Y:S01]  /*0990*/  LD.E R0, desc[UR4][R8.64] ;  /* 0x0000000408007980 */ /* 0x000ea2000c101900 */
[----:B------:R-:W-:Y:S01]  /*09a0*/  BSSY.RECONVERGENT B0, `(.L_x_5) ;  /* 0x000000d000007945 */ /* 0x000fe20003800200 */
[----:B------:R-:W-:Y:S02]  /*09b0*/  PLOP3.LUT P0, PT, PT, PT, PT, 0x8, 0x80 ;  /* 0x000000000080781c */ /* 0x000fe40003f0e170 */
[----:B--2---:R-:W-:-:S13]  /*09c0*/  ISETP.GT.AND P1, PT, R0, RZ, PT ;  /* 0x000000ff0000720c */ /* 0x004fda0003f24270 */
[----:B0-----:R-:W-:Y:S05]  /*09d0*/  @P1 BRA `(.L_x_6) ;  /* 0x0000000000241947 */ /* 0x001fea0003800000 */
[C---:B------:R-:W-:Y:S02]  /*09e0*/  R2UR UR4, R18.reuse ;  /* 0x00000000120472ca */ /* 0x040fe400000e0000 */
[C---:B------:R-:W-:Y:S02]  /*09f0*/  R2UR UR5, R19.reuse ;  /* 0x00000000130572ca */ /* 0x040fe400000e0000 */
[----:B------:R-:W-:Y:S02]  /*0a00*/  R2UR UR6, R18 ;  /* 0x00000000120672ca */ /* 0x000fe400000e0000 */
[----:B------:R-:W-:-:S09]  /*0a10*/  R2UR UR7, R19 ;  /* 0x00000000130772ca */ /* 0x000fd200000e0000 */
[----:B------:R0:W-:Y:S04]  /*0a20*/  ST.E desc[UR4][R8.64], RZ ;  /* 0x000000ff08007985 */ /* 0x0001e8000c101904 */
[----:B------:R-:W2:Y:S02]  /*0a30*/  LD.E.64 R2, desc[UR6][R16.64] ;  /* 0x0000000610027980 */ /* 0x000ea4000c101b00 */
[----:B--2---:R-:W-:-:S06]  /*0a40*/  IMAD.WIDE.U32 R4, R25, 0x4, R2 ;  /* 0x0000000419047825 */ /* 0x004fcc00078e0002 */
[----:B------:R-:W2:Y:S02]  /*0a50*/  LD.E R4, desc[UR4][R4.64] ;  /* 0x0000000404047980 */ /* 0x000ea4000c101900 */
[----:B0-2---:R-:W-:-:S13]  /*0a60*/  ISETP.LT.AND P0, PT, R4, 0x1, PT ;  /* 0x000000010400780c */ /* 0x005fda0003f01270 */
.L_x_6:
[----:B------:R-:W-:Y:S05]  /*0a70*/  BSYNC.RECONVERGENT B0 ;  /* 0x0000000000007941 */ /* 0x000fea0003800200 */
.L_x_5:
[----:B------:R-:W-:Y:S05]  /*0a80*/  @!P0 EXIT ;  /* 0x000000000000894d */ /* 0x000fea0003800000 */
[----:B------:R-:W-:Y:S01]  /*0a90*/  R2UR UR4, R18 ;  /* 0x00000000120472ca */ /* 0x000fe200000e0000 */
[----:B------:R-:W-:Y:S01]  /*0aa0*/  IMAD.WIDE.U32 R2, R25, 0x4, R2 ;  /* 0x0000000419027825 */ /* 0x000fe200078e0002 */
[----:B------:R-:W-:-:S13]  /*0ab0*/  R2UR UR5, R19 ;  /* 0x00000000130572ca */ /* 0x000fda00000e0000 */
[----:B------:R-:W-:Y:S01]  /*0ac0*/  ST.E desc[UR4][R2.64], RZ ;  /* 0x000000ff02007985 */ /* 0x000fe2000c101904 */
[----:B------:R-:W-:Y:S05]  /*0ad0*/  EXIT ;  /* 0x000000000000794d */ /* 0x000fea0003800000 */
        .weak           $__internal_0_$__cuda_sm20_div_rn_f64_full
        .type           $__internal_0_$__cuda_sm20_div_rn_f64_full,@function
        .size           $__internal_0_$__cuda_sm20_div_rn_f64_full,($_Z20sacarMatrizEcDeCalorPPiffffffiii$__internal_accurate_pow - $__internal_0_$__cuda_sm20_div_rn_f64_full)
$__internal_0_$__cuda_sm20_div_rn_f64_full:
[C---:B------:R-:W-:Y:S01]  /*0ae0*/  FSETP.GEU.AND P0, PT, |R5|.reuse, 1.469367938527859385e-39, PT ;  /* 0x001000000500780b */ /* 0x040fe20003f0e200 */
[----:B------:R-:W-:Y:S01]  /*0af0*/  IMAD.MOV.U32 R10, RZ, RZ, 0x1 ;  /* 0x00000001ff0a7424 */ /* 0x000fe200078e00ff */
[C---:B------:R-:W-:Y:S01]  /*0b00*/  LOP3.LUT R6, R5.reuse, 0x800fffff, RZ, 0xc0, !PT ;  /* 0x800fffff05067812 */ /* 0x040fe200078ec0ff */
[----:B------:R-:W-:Y:S01]  /*0b10*/  IMAD.MOV.U32 R21, RZ, RZ, 0x1ca00000 ;  /* 0x1ca00000ff157424 */ /* 0x000fe200078e00ff */
[----:B------:R-:W-:Y:S02]  /*0b20*/  LOP3.LUT R15, R5, 0x7ff00000, RZ, 0xc0, !PT ;  /* 0x7ff00000050f7812 */ /* 0x000fe400078ec0ff */
[----:B------:R-:W-:Y:S01]  /*0b30*/  LOP3.LUT R7, R6, 0x3ff00000, RZ, 0xfc, !PT ;  /* 0x3ff0000006077812 */ /* 0x000fe200078efcff */
[----:B------:R-:W-:-:S06]  /*0b40*/  IMAD.MOV.U32 R6, RZ, RZ, R4 ;  /* 0x000000ffff067224 */ /* 0x000fcc00078e0004 */
[----:B------:R-:W-:-:S06]  /*0b50*/  @!P0 DMUL R6, R4, 8.98846567431157953865e+307 ;  /* 0x7fe0000004068828 */ /* 0x000fcc0000000000 */
[----:B------:R-:W0:Y:S02]  /*0b60*/  MUFU.RCP64H R11, R7 ;  /* 0x00000007000b7308 */ /* 0x000e240000001800 */
[----:B0-----:R-:W-:-:S08]  /*0b70*/  DFMA R2, R10, -R6, 1 ;  /* 0x3ff000000a02742b */ /* 0x001fd00000000806 */
[----:B------:R-:W-:-:S08]  /*0b80*/  DFMA R2, R2, R2, R2 ;  /* 0x000000020202722b */ /* 0x000fd00000000002 */
[----:B------:R-:W-:Y:S01]  /*0b90*/  DFMA R10, R10, R2, R10 ;  /* 0x000000020a0a722b */ /* 0x000fe2000000000a */
[----:B------:R-:W-:Y:S02]  /*0ba0*/  IMAD.MOV.U32 R3, RZ, RZ, R9 ;  /* 0x000000ffff037224 */ /* 0x000fe400078e0009 */
[----:B------:R-:W-:-:S03]  /*0bb0*/  IMAD.MOV.U32 R2, RZ, RZ, R8 ;  /* 0x000000ffff027224 */ /* 0x000fc600078e0008 */
[----:B------:R-:W-:Y:S02]  /*0bc0*/  LOP3.LUT R20, R3, 0x7ff00000, RZ, 0xc0, !PT ;  /* 0x7ff0000003147812 */ /* 0x000fe400078ec0ff */
[----:B------:R-:W-:Y:S01]  /*0bd0*/  DFMA R12, R10, -R6, 1 ;  /* 0x3ff000000a0c742b */ /* 0x000fe20000000806 */
[----:B------:R-:W-:Y:S01]  /*0be0*/  IMAD.MOV.U32 R8, RZ, RZ, R2 ;  /* 0x000000ffff087224 */ /* 0x000fe200078e0002 */
[----:B------:R-:W-:Y:S01]  /*0bf0*/  ISETP.GE.U32.AND P1, PT, R20, R15, PT ;  /* 0x0000000f1400720c */ /* 0x000fe20003f26070 */
[----:B------:R-:W-:-:S03]  /*0c00*/  IMAD.MOV.U32 R22, RZ, RZ, R20 ;  /* 0x000000ffff167224 */ /* 0x000fc600078e0014 */
[----:B------:R-:W-:Y:S02]  /*0c10*/  SEL R9, R21, 0x63400000, !P1 ;  /* 0x6340000015097807 */ /* 0x000fe40004800000 */
[----:B------:R-:W-:Y:S01]  /*0c20*/  DFMA R10, R10, R12, R10 ;  /* 0x0000000c0a0a722b */ /* 0x000fe2000000000a */
[----:B------:R-:W-:Y:S02]  /*0c30*/  FSETP.GEU.AND P1, PT, |R3|, 1.469367938527859385e-39, PT ;  /* 0x001000000300780b */ /* 0x000fe40003f2e200 */
[----:B------:R-:W-:-:S11]  /*0c40*/  LOP3.LUT R9, R9, 0x800fffff, R3, 0xf8, !PT ;  /* 0x800fffff09097812 */ /* 0x000fd600078ef803 */
[----:B------:R-:W-:Y:S05]  /*0c50*/  @P1 BRA `(.L_x_7) ;  /* 0x0000000000201947 */ /* 0x000fea0003800000 */
[----:B------:R-:W-:Y:S01]  /*0c60*/  LOP3.LUT R13, R5, 0x7ff00000, RZ, 0xc0, !PT ;  /* 0x7ff00000050d7812 */ /* 0x000fe200078ec0ff */
[----:B------:R-:W-:-:S03]  /*0c70*/  IMAD.MOV.U32 R12, RZ, RZ, RZ ;  /* 0x000000ffff0c7224 */ /* 0x000fc600078e00ff */
[----:B------:R-:W-:-:S04]  /*0c80*/  ISETP.GE.U32.AND P1, PT, R20, R13, PT ;  /* 0x0000000d1400720c */ /* 0x000fc80003f26070 */
[----:B------:R-:W-:-:S04]  /*0c90*/  SEL R13, R21, 0x63400000, !P1 ;  /* 0x63400000150d7807 */ /* 0x000fc80004800000 */
[----:B------:R-:W-:-:S04]  /*0ca0*/  LOP3.LUT R13, R13, 0x80000000, R3, 0xf8, !PT ;  /* 0x800000000d0d7812 */ /* 0x000fc800078ef803 */
[----:B------:R-:W-:-:S06]  /*0cb0*/  LOP3.LUT R13, R13, 0x100000, RZ, 0xfc, !PT ;  /* 0x001000000d0d7812 */ /* 0x000fcc00078efcff */
[----:B------:R-:W-:-:S10]  /*0cc0*/  DFMA R8, R8, 2, -R12 ;  /* 0x400000000808782b */ /* 0x000fd4000000080c */
[----:B------:R-:W-:-:S07]  /*0cd0*/  LOP3.LUT R22, R9, 0x7ff00000, RZ, 0xc0, !PT ;  /* 0x7ff0000009167812 */ /* 0x000fce00078ec0ff */
.L_x_7:
[----:B------:R-:W-:Y:S01]  /*0ce0*/  IMAD.MOV.U32 R27, RZ, RZ, R15 ;  /* 0x000000ffff1b7224 */ /* 0x000fe200078e000f */
[----:B------:R-:W-:Y:S01]  /*0cf0*/  @!P0 LOP3.LUT R27, R7, 0x7ff00000, RZ, 0xc0, !PT ;  /* 0x7ff00000071b8812 */ /* 0x000fe200078ec0ff */
[----:B------:R-:W-:Y:S01]  /*0d00*/  VIADD R24, R22, 0xffffffff ;  /* 0xffffffff16187836 */ /* 0x000fe20000000000 */
[----:B------:R-:W-:Y:S01]  /*0d10*/  DMUL R12, R10, R8 ;  /* 0x000000080a0c7228 */ /* 0x000fe20000000000 */
[----:B------:R-:W-:Y:S03]  /*0d20*/  BSSY.RECONVERGENT B1, `(.L_x_8) ;  /* 0x0000037000017945 */ /* 0x000fe60003800200 */
[----:B------:R-:W-:Y:S01]  /*0d30*/  ISETP.GT.U32.AND P0, PT, R24, 0x7feffffe, PT ;  /* 0x7feffffe1800780c */ /* 0x000fe20003f04070 */
[----:B------:R-:W-:-:S03]  /*0d40*/  VIADD R24, R27, 0xffffffff ;  /* 0xffffffff1b187836 */ /* 0x000fc60000000000 */
[----:B------:R-:W-:Y:S02]  /*0d50*/  DFMA R14, R12, -R6, R8 ;  /* 0x800000060c0e722b */ /* 0x000fe40000000008 */
[----:B------:R-:W-:-:S06]  /*0d60*/  ISETP.GT.U32.OR P0, PT, R24, 0x7feffffe, P0 ;  /* 0x7feffffe1800780c */ /* 0x000fcc0000704470 */
[----:B------:R-:W-:-:S07]  /*0d70*/  DFMA R14, R10, R14, R12 ;  /* 0x0000000e0a0e722b */ /* 0x000fce000000000c */
[----:B------:R-:W-:Y:S05]  /*0d80*/  @P0 BRA `(.L_x_9) ;  /* 0x00000000006c0947 */ /* 0x000fea0003800000 */
[----:B------:R-:W-:Y:S01]  /*0d90*/  LOP3.LUT R3, R5, 0x7ff00000, RZ, 0xc0, !PT ;  /* 0x7ff0000005037812 */ /* 0x000fe200078ec0ff */
[----:B------:R-:W-:-:S03]  /*0da0*/  IMAD.MOV.U32 R12, RZ, RZ, RZ ;  /* 0x000000ffff0c7224 */ /* 0x000fc600078e00ff */
[CC--:B------:R-:W-:Y:S02]  /*0db0*/  VIADDMNMX R2, R20.reuse, -R3.reuse, 0xb9600000, !PT ;  /* 0xb960000014027446 */ /* 0x0c0fe40007800903 */
[----:B------:R-:W-:Y:S02]  /*0dc0*/  ISETP.GE.U32.AND P0, PT, R20, R3, PT ;  /* 0x000000031400720c */ /* 0x000fe40003f06070 */
[----:B------:R-:W-:Y:S02]  /*0dd0*/  VIMNMX R2, PT, PT, R2, 0x46a00000, PT ;  /* 0x46a0000002027848 */ /* 0x000fe40003fe0100 */
[----:B------:R-:W-:-:S05]  /*0de0*/  SEL R21, R21, 0x63400000, !P0 ;  /* 0x6340000015157807 */ /* 0x000fca0004000000 */
[----:B------:R-:W-:-:S04]  /*0df0*/  IMAD.IADD R2, R2, 0x1, -R21 ;  /* 0x0000000102027824 */ /* 0x000fc800078e0a15 */
[----:B------:R-:W-:-:S06]  /*0e00*/  VIADD R13, R2, 0x7fe00000 ;  /* 0x7fe00000020d7836 */ /* 0x000fcc0000000000 */
[----:B------:R-:W-:-:S10]  /*0e10*/  DMUL R10, R14, R12 ;  /* 0x0000000c0e0a7228 */ /* 0x000fd40000000000 */
[----:B------:R-:W-:-:S13]  /*0e20*/  FSETP.GTU.AND P0, PT, |R11|, 1.469367938527859385e-39, PT ;  /* 0x001000000b00780b */ /* 0x000fda0003f0c200 */
[----:B------:R-:W-:Y:S05]  /*0e30*/  @P0 BRA `(.L_x_10) ;  /* 0x0000000000940947 */ /* 0x000fea0003800000 */
[----:B------:R-:W-:Y:S01]  /*0e40*/  DFMA R6, R14, -R6, R8 ;  /* 0x800000060e06722b */ /* 0x000fe20000000008 */
[----:B------:R-:W-:-:S09]  /*0e50*/  IMAD.MOV.U32 R12, RZ, RZ, RZ ;  /* 0x000000ffff0c7224 */ /* 0x000fd200078e00ff */
[C---:B------:R-:W-:Y:S02]  /*0e60*/  FSETP.NEU.AND P0, PT, R7.reuse, RZ, PT ;  /* 0x000000ff0700720b */ /* 0x040fe40003f0d000 */
[----:B------:R-:W-:-:S04]  /*0e70*/  LOP3.LUT R3, R7, 0x80000000, R5, 0x48, !PT ;  /* 0x8000000007037812 */ /* 0x000fc800078e4805 */
[----:B------:R-:W-:-:S07]  /*0e80*/  LOP3.LUT R13, R3, R13, RZ, 0xfc, !PT ;  /* 0x0000000d030d7212 */ /* 0x000fce00078efcff */
[----:B------:R-:W-:Y:S05]  /*0e90*/  @!P0 BRA `(.L_x_10) ;  /* 0x00000000007c8947 */ /* 0x000fea0003800000 */
[----:B------:R-:W-:Y:S01]  /*0ea0*/  IMAD.MOV R5, RZ, RZ, -R2 ;  /* 0x000000ffff057224 */ /* 0x000fe200078e0a02 */
[----:B------:R-:W-:Y:S01]  /*0eb0*/  DMUL.RP R12, R14, R12 ;  /* 0x0000000c0e0c7228 */ /* 0x000fe20000008000 */
[----:B------:R-:W-:-:S06]  /*0ec0*/  IMAD.MOV.U32 R4, RZ, RZ, RZ ;  /* 0x000000ffff047224 */ /* 0x000fcc00078e00ff */
[----:B------:R-:W-:-:S03]  /*0ed0*/  DFMA R4, R10, -R4, R14 ;  /* 0x800000040a04722b */ /* 0x000fc6000000000e */
[----:B------:R-:W-:-:S03]  /*0ee0*/  LOP3.LUT R3, R13, R3, RZ, 0x3c, !PT ;  /* 0x000000030d037212 */ /* 0x000fc600078e3cff */
[----:B------:R-:W-:-:S04]  /*0ef0*/  IADD3 R4, PT, PT, -R2, -0x43300000, RZ ;  /* 0xbcd0000002047810 */ /* 0x000fc80007ffe1ff */
[----:B------:R-:W-:-:S04]  /*0f00*/  FSETP.NEU.AND P0, PT, |R5|, R4, PT ;  /* 0x000000040500720b */ /* 0x000fc80003f0d200 */
[----:B------:R-:W-:Y:S02]  /*0f10*/  FSEL R10, R12, R10, !P0 ;  /* 0x0000000a0c0a7208 */ /* 0x000fe40004000000 */
[----:B------:R-:W-:Y:S01]  /*0f20*/  FSEL R11, R3, R11, !P0 ;  /* 0x0000000b030b7208 */ /* 0x000fe20004000000 */
[----:B------:R-:W-:Y:S06]  /*0f30*/  BRA `(.L_x_10) ;  /* 0x0000000000547947 */ /* 0x000fec0003800000 */
.L_x_9:
[----:B------:R-:W-:-:S14]  /*0f40*/  DSETP.NAN.AND P0, PT, R2, R2, PT ;  /* 0x000000020200722a */ /* 0x000fdc0003f08000 */
[----:B------:R-:W-:Y:S05]  /*0f50*/  @P0 BRA `(.L_x_11) ;  /* 0x0000000000440947 */ /* 0x000fea0003800000 */
[----:B------:R-:W-:-:S14]  /*0f60*/  DSETP.NAN.AND P0, PT, R4, R4, PT ;  /* 0x000000040400722a */ /* 0x000fdc0003f08000 */
[----:B------:R-:W-:Y:S05]  /*0f70*/  @P0 BRA `(.L_x_12) ;  /* 0x0000000000300947 */ /* 0x000fea0003800000 */
[----:B------:R-:W-:Y:S01]  /*0f80*/  ISETP.NE.AND P0, PT, R22, R27, PT ;  /* 0x0000001b1600720c */ /* 0x000fe20003f05270 */
[----:B------:R-:W-:Y:S02]  /*0f90*/  IMAD.MOV.U32 R10, RZ, RZ, 0x0 ;  /* 0x00000000ff0a7424 */ /* 0x000fe400078e00ff */
[----:B------:R-:W-:-:S10]  /*0fa0*/  IMAD.MOV.U32 R11, RZ, RZ, -0x80000 ;  /* 0xfff80000ff0b7424 */ /* 0x000fd400078e00ff */
[----:B------:R-:W-:Y:S05]  /*0fb0*/  @!P0 BRA `(.L_x_10) ;  /* 0x0000000000348947 */ /* 0x000fea0003800000 */
[----:B------:R-:W-:Y:S02]  /*0fc0*/  ISETP.NE.AND P0, PT, R22, 0x7ff00000, PT ;  /* 0x7ff000001600780c */ /* 0x000fe40003f05270 */
[----:B------:R-:W-:Y:S02]  /*0fd0*/  LOP3.LUT R11, R3, 0x80000000, R5, 0x48, !PT ;  /* 0x80000000030b7812 */ /* 0x000fe400078e4805 */
[----:B------:R-:W-:-:S13]  /*0fe0*/  ISETP.EQ.OR P0, PT, R27, RZ, !P0 ;  /* 0x000000ff1b00720c */ /* 0x000fda0004702670 */
[----:B------:R-:W-:Y:S01]  /*0ff0*/  @P0 LOP3.LUT R2, R11, 0x7ff00000, RZ, 0xfc, !PT ;  /* 0x7ff000000b020812 */ /* 0x000fe200078efcff */
[----:B------:R-:W-:Y:S02]  /*1000*/  @!P0 IMAD.MOV.U32 R10, RZ, RZ, RZ ;  /* 0x000000ffff0a8224 */ /* 0x000fe400078e00ff */
[----:B------:R-:W-:Y:S02]  /*1010*/  @P0 IMAD.MOV.U32 R10, RZ, RZ, RZ ;  /* 0x000000ffff0a0224 */ /* 0x000fe400078e00ff */
[----:B------:R-:W-:Y:S01]  /*1020*/  @P0 IMAD.MOV.U32 R11, RZ, RZ, R2 ;  /* 0x000000ffff0b0224 */ /* 0x000fe200078e0002 */
[----:B------:R-:W-:Y:S06]  /*1030*/  BRA `(.L_x_10) ;  /* 0x0000000000147947 */ /* 0x000fec0003800000 */
.L_x_12:
[----:B------:R-:W-:Y:S01]  /*1040*/  LOP3.LUT R11, R5, 0x80000, RZ, 0xfc, !PT ;  /* 0x00080000050b7812 */ /* 0x000fe200078efcff */
[----:B------:R-:W-:Y:S01]  /*1050*/  IMAD.MOV.U32 R10, RZ, RZ, R4 ;  /* 0x000000ffff0a7224 */ /* 0x000fe200078e0004 */
[----:B------:R-:W-:Y:S06]  /*1060*/  BRA `(.L_x_10) ;  /* 0x0000000000087947 */ /* 0x000fec0003800000 */
.L_x_11:
[----:B------:R-:W-:Y:S01]  /*1070*/  LOP3.LUT R11, R3, 0x80000, RZ, 0xfc, !PT ;  /* 0x00080000030b7812 */ /* 0x000fe200078efcff */
[----:B------:R-:W-:-:S07]  /*1080*/  IMAD.MOV.U32 R10, RZ, RZ, R2 ;  /* 0x000000ffff0a7224 */ /* 0x000fce00078e0002 */
.L_x_10:
[----:B------:R-:W-:Y:S05]  /*1090*/  BSYNC.RECONVERGENT B1 ;  /* 0x0000000000017941 */ /* 0x000fea0003800200 */
.L_x_8:
[----:B------:R-:W-:Y:S02]  /*10a0*/  IMAD.MOV.U32 R2, RZ, RZ, R0 ;  /* 0x000000ffff027224 */ /* 0x000fe400078e0000 */
[----:B------:R-:W-:-:S04]  /*10b0*/  IMAD.MOV.U32 R3, RZ, RZ, 0x0 ;  /* 0x00000000ff037424 */ /* 0x000fc800078e00ff */
[----:B------:R-:W-:Y:S05]  /*10c0*/  RET.REL.NODEC R2 `(_Z20sacarMatrizEcDeCalorPPiffffffiii) ;  /* 0xffffffec02cc7950 */ /* 0x000fea0003c3ffff */
        .type           $_Z20sacarMatrizEcDeCalorPPiffffffiii$__internal_accurate_pow,@function
        .size           $_Z20sacarMatrizEcDeCalorPPiffffffiii$__internal_accurate_pow,(.L_x_16 - $_Z20sacarMatrizEcDeCalorPPiffffffiii$__internal_accurate_pow)
$_Z20sacarMatrizEcDeCalorPPiffffffiii$__internal_accurate_pow:
[----:B------:R-:W-:Y:S01]  /*10d0*/  DADD R20, -RZ, |R2| ;  /* 0x00000000ff147229 */ /* 0x000fe20000000502 */
[----:B------:R-:W-:Y:S01]  /*10e0*/  IMAD.MOV.U32 R10, RZ, RZ, RZ ;  /* 0x000000ffff0a7224 */ /* 0x000fe200078e00ff */
[----:B------:R-:W-:Y:S01]  /*10f0*/  UMOV UR4, 0x7d2cafe2 ;  /* 0x7d2cafe200047882 */ /* 0x000fe20000000000 */
[----:B------:R-:W-:Y:S01]  /*1100*/  IMAD.MOV.U32 R14, RZ, RZ, 0x41ad3b5a ;  /* 0x41ad3b5aff0e7424 */ /* 0x000fe200078e00ff */
[----:B------:R-:W-:Y:S01]  /*1110*/  UMOV UR5, 0x3eb0f5ff ;  /* 0x3eb0f5ff00057882 */ /* 0x000fe20000000000 */
[----:B------:R-:W-:Y:S01]  /*1120*/  IMAD.MOV.U32 R15, RZ, RZ, 0x3ed0f5d2 ;  /* 0x3ed0f5d2ff0f7424 */ /* 0x000fe200078e00ff */
[----:B------:R-:W-:Y:S01]  /*1130*/  UMOV UR6, 0x3b39803f ;  /* 0x3b39803f00067882 */ /* 0x000fe20000000000 */
[----:B------:R-:W-:-:S03]  /*1140*/  UMOV UR7, 0x3c7abc9e ;  /* 0x3c7abc9e00077882 */ /* 0x000fc60000000000 */
[----:B------:R-:W-:Y:S01]  /*1150*/  ISETP.GT.U32.AND P0, PT, R21, 0xfffff, PT ;  /* 0x000fffff1500780c */ /* 0x000fe20003f04070 */
[----:B------:R-:W-:Y:S02]  /*1160*/  IMAD.MOV.U32 R6, RZ, RZ, R21 ;  /* 0x000000ffff067224 */ /* 0x000fe400078e0015 */
[----:B------:R-:W-:-:S10]  /*1170*/  IMAD.MOV.U32 R8, RZ, RZ, R20 ;  /* 0x000000ffff087224 */ /* 0x000fd400078e0014 */
[----:B------:R-:W-:-:S10]  /*1180*/  @!P0 DMUL R4, R20, 1.80143985094819840000e+16 ;  /* 0x4350000014048828 */ /* 0x000fd40000000000 */
[----:B------:R-:W-:Y:S02]  /*1190*/  @!P0 IMAD.MOV.U32 R6, RZ, RZ, R5 ;  /* 0x000000ffff068224 */ /* 0x000fe400078e0005 */
[----:B------:R-:W-:Y:S01]  /*11a0*/  @!P0 IMAD.MOV.U32 R8, RZ, RZ, R4 ;  /* 0x000000ffff088224 */ /* 0x000fe200078e0004 */
[----:B------:R-:W-:Y:S02]  /*11b0*/  SHF.R.U32.HI R4, RZ, 0x14, R21 ;  /* 0x00000014ff047819 */ /* 0x000fe40000011615 */
[----:B------:R-:W-:Y:S02]  /*11c0*/  LOP3.LUT R6, R6, 0x800fffff, RZ, 0xc0, !PT ;  /* 0x800fffff06067812 */ /* 0x000fe400078ec0ff */
[----:B------:R-:W-:Y:S02]  /*11d0*/  @!P0 LEA.HI R4, R5, 0xffffffca, RZ, 0xc ;  /* 0xffffffca05048811 */ /* 0x000fe400078f60ff */
[----:B------:R-:W-:-:S03]  /*11e0*/  LOP3.LUT R9, R6, 0x3ff00000, RZ, 0xfc, !PT ;  /* 0x3ff0000006097812 */ /* 0x000fc600078efcff */
[----:B------:R-:W-:Y:S01]  /*11f0*/  VIADD R5, R4, 0xfffffc01 ;  /* 0xfffffc0104057836 */ /* 0x000fe20000000000 */
[----:B------:R-:W-:-:S13]  /*1200*/  ISETP.GE.U32.AND P1, PT, R9, 0x3ff6a09f, PT ;  /* 0x3ff6a09f0900780c */ /* 0x000fda0003f26070 */
[----:B------:R-:W-:Y:S02]  /*1210*/  @P1 VIADD R7, R9, 0xfff00000 ;  /* 0xfff0000009071836 */ /* 0x000fe40000000000 */
[----:B------:R-:W-:Y:S02]  /*1220*/  @P1 VIADD R5, R4, 0xfffffc02 ;  /* 0xfffffc0204051836 */ /* 0x000fe40000000000 */
[----:B------:R-:W-:-:S06]  /*1230*/  @P1 IMAD.MOV.U32 R9, RZ, RZ, R7 ;  /* 0x000000ffff091224 */ /* 0x000fcc00078e0007 */
[C---:B------:R-:W-:Y:S02]  /*1240*/  DADD R12, R8.reuse, 1 ;  /* 0x3ff00000080c7429 */ /* 0x040fe40000000000 */
[----:B------:R-:W-:-:S04]  /*1250*/  DADD R8, R8, -1 ;  /* 0xbff0000008087429 */ /* 0x000fc80000000000 */
[----:B------:R-:W0:Y:S02]  /*1260*/  MUFU.RCP64H R11, R13 ;  /* 0x0000000d000b7308 */ /* 0x000e240000001800 */
[----:B0-----:R-:W-:-:S08]  /*1270*/  DFMA R6, -R12, R10, 1 ;  /* 0x3ff000000c06742b */ /* 0x001fd0000000010a */
[----:B------:R-:W-:-:S08]  /*1280*/  DFMA R6, R6, R6, R6 ;  /* 0x000000060606722b */ /* 0x000fd00000000006 */
[----:B------:R-:W-:-:S08]  /*1290*/  DFMA R10, R10, R6, R10 ;  /* 0x000000060a0a722b */ /* 0x000fd0000000000a */
[----:B------:R-:W-:-:S08]  /*12a0*/  DMUL R6, R8, R10 ;  /* 0x0000000a08067228 */ /* 0x000fd00000000000 */
[----:B------:R-:W-:-:S08]  /*12b0*/  DFMA R6, R8, R10, R6 ;  /* 0x0000000a0806722b */ /* 0x000fd00000000006 */
[----:B------:R-:W-:-:S08]  /*12c0*/  DMUL R28, R6, R6 ;  /* 0x00000006061c7228 */ /* 0x000fd00000000000 */
[----:B------:R-:W-:Y:S01]  /*12d0*/  DFMA R12, R28, UR4, R14 ;  /* 0x000000041c0c7c2b */ /* 0x000fe2000800000e */
[----:B------:R-:W-:Y:S01]  /*12e0*/  UMOV UR4, 0x75488a3f ;  /* 0x75488a3f00047882 */ /* 0x000fe20000000000 */
[----:B------:R-:W-:-:S06]  /*12f0*/  UMOV UR5, 0x3ef3b20a ;  /* 0x3ef3b20a00057882 */ /* 0x000fcc0000000000 */
[----:B------:R-:W-:Y:S01]  /*1300*/  DFMA R12, R28, R12, UR4 ;  /* 0x000000041c0c7e2b */ /* 0x000fe2000800000c */
[----:B------:R-:W-:Y:S01]  /*1310*/  UMOV UR4, 0xe4faecd5 ;  /* 0xe4faecd500047882 */ /* 0x000fe20000000000 */
[----:B------:R-:W-:-:S06]  /*1320*/  UMOV UR5, 0x3f1745cd ;  /* 0x3f1745cd00057882 */ /* 0x000fcc0000000000 */
[----:B------:R-:W-:Y:S01]  /*1330*/  DFMA R12, R28, R12, UR4 ;  /* 0x000000041c0c7e2b */ /* 0x000fe2000800000c */
[----:B------:R-:W-:Y:S01]  /*1340*/  UMOV UR4, 0x258a578b ;  /* 0x258a578b00047882 */ /* 0x000fe20000000000 */
[----:B------:R-:W-:-:S06]  /*1350*/  UMOV UR5, 0x3f3c71c7 ;  /* 0x3f3c71c700057882 */ /* 0x000fcc0000000000 */
[----:B------:R-:W-:Y:S01]  /*1360*/  DFMA R14, R28, R12, UR4 ;  /* 0x000000041c0e7e2b */ /* 0x000fe2000800000c */
[----:B------:R-:W-:Y:S01]  /*1370*/  UMOV UR4, 0x9242b910 ;  /* 0x9242b91000047882 */ /* 0x000fe20000000000 */
[----:B------:R-:W-:Y:S01]  /*1380*/  UMOV UR5, 0x3f624924 ;  /* 0x3f62492400057882 */ /* 0x000fe20000000000 */
[----:B------:R-:W-:-:S05]  /*1390*/  DADD R12, R8, -R6 ;  /* 0x00000000080c7229 */ /* 0x000fca0000000806 */
[----:B------:R-:W-:Y:S01]  /*13a0*/  DFMA R14, R28, R14, UR4 ;  /* 0x000000041c0e7e2b */ /* 0x000fe2000800000e */
[----:B------:R-:W-:Y:S01]  /*13b0*/  UMOV UR4, 0x99999dfb ;  /* 0x99999dfb00047882 */ /* 0x000fe20000000000 */
[----:B------:R-:W-:Y:S01]  /*13c0*/  UMOV UR5, 0x3f899999 ;  /* 0x3f89999900057882 */ /* 0x000fe20000000000 */
[----:B------:R-:W-:-:S05]  /*13d0*/  DADD R12, R12, R12 ;  /* 0x000000000c0c7229 */ /* 0x000fca000000000c */
[----:B------:R-:W-:Y:S01]  /*13e0*/  DFMA R14, R28, R14, UR4 ;  /* 0x000000041c0e7e2b */ /* 0x000fe2000800000e */
[----:B------:R-:W-:Y:S01]  /*13f0*/  UMOV UR4, 0x55555555 ;  /* 0x5555555500047882 */ /* 0x000fe20000000000 */
[----:B------:R-:W-:Y:S01]  /*1400*/  UMOV UR5, 0x3fb55555 ;  /* 0x3fb5555500057882 */ /* 0x000fe20000000000 */
[----:B------:R-:W-:-:S05]  /*1410*/  DFMA R12, R8, -R6, R12 ;  /* 0x80000006080c722b */ /* 0x000fca000000000c */
[----:B------:R-:W-:-:S03]  /*1420*/  DFMA R8, R28, R14, UR4 ;  /* 0x000000041c087e2b */ /* 0x000fc6000800000e */
[----:B------:R-:W-:Y:S02]  /*1430*/  DMUL R10, R10, R12 ;  /* 0x0000000c0a0a7228 */ /* 0x000fe40000000000 */
[----:B------:R-:W-:-:S03]  /*1440*/  DMUL R12, R6, R6 ;  /* 0x00000006060c7228 */ /* 0x000fc60000000000 */
[----:B------:R-:W-:Y:S01]  /*1450*/  DADD R26, -R8, UR4 ;  /* 0x00000004081a7e29 */ /* 0x000fe20008000100 */
[----:B------:R-:W-:Y:S01]  /*1460*/  UMOV UR4, 0xb9e7b0 ;  /* 0x00b9e7b000047882 */ /* 0x000fe20000000000 */
[----:B------:R-:W-:-:S03]  /*1470*/  UMOV UR5, 0x3c46a4cb ;  /* 0x3c46a4cb00057882 */ /* 0x000fc60000000000 */
[----:B------:R-:W-:-:S03]  /*1480*/  DFMA R20, R6, R6, -R12 ;  /* 0x000000060614722b */ /* 0x000fc6000000080c */
[----:B------:R-:W-:Y:S02]  /*1490*/  DFMA R14, R28, R14, R26 ;  /* 0x0000000e1c0e722b */ /* 0x000fe4000000001a */
[----:B------:R-:W-:Y:S01]  /*14a0*/  DMUL R28, R6, R12 ;  /* 0x0000000c061c7228 */ /* 0x000fe20000000000 */
[----:B------:R-:W-:Y:S02]  /*14b0*/  VIADD R27, R11, 0x100000 ;  /* 0x001000000b1b7836 */ /* 0x000fe40000000000 */
[----:B------:R-:W-:-:S03]  /*14c0*/  IMAD.MOV.U32 R26, RZ, RZ, R10 ;  /* 0x000000ffff1a7224 */ /* 0x000fc600078e000a */
[----:B------:R-:W-:Y:S01]  /*14d0*/  DADD R14, R14, -UR4 ;  /* 0x800000040e0e7e29 */ /* 0x000fe20008000000 */
[----:B------:R-:W-:Y:S01]  /*14e0*/  UMOV UR4, 0x80000000 ;  /* 0x8000000000047882 */ /* 0x000fe20000000000 */
[----:B------:R-:W-:Y:S01]  /*14f0*/  UMOV UR5, 0x43300000 ;  /* 0x4330000000057882 */ /* 0x000fe20000000000 */
[C---:B------:R-:W-:Y:S02]  /*1500*/  DFMA R26, R6.reuse, R26, R20 ;  /* 0x0000001a061a722b */ /* 0x040fe40000000014 */
[----:B------:R-:W-:-:S08]  /*1510*/  DFMA R20, R6, R12, -R28 ;  /* 0x0000000c0614722b */ /* 0x000fd0000000081c */
[----:B------:R-:W-:Y:S02]  /*1520*/  DFMA R20, R10, R12, R20 ;  /* 0x0000000c0a14722b */ /* 0x000fe40000000014 */
[----:B------:R-:W-:-:S06]  /*1530*/  DADD R12, R8, R14 ;  /* 0x00000000080c7229 */ /* 0x000fcc000000000e */
[----:B------:R-:W-:Y:S02]  /*1540*/  DFMA R20, R6, R26, R20 ;  /* 0x0000001a0614722b */ /* 0x000fe40000000014 */
[----:B------:R-:W-:Y:S02]  /*1550*/  DADD R26, R8, -R12 ;  /* 0x00000000081a7229 */ /* 0x000fe4000000080c */
[----:B------:R-:W-:-:S06]  /*1560*/  DMUL R8, R12, R28 ;  /* 0x0000001c0c087228 */ /* 0x000fcc0000000000 */
[----:B------:R-:W-:Y:S02]  /*1570*/  DADD R26, R14, R26 ;  /* 0x000000000e1a7229 */ /* 0x000fe4000000001a */
[----:B------:R-:W-:-:S08]  /*1580*/  DFMA R14, R12, R28, -R8 ;  /* 0x0000001c0c0e722b */ /* 0x000fd00000000808 */
[----:B------:R-:W-:-:S08]  /*1590*/  DFMA R14, R12, R20, R14 ;  /* 0x000000140c0e722b */ /* 0x000fd0000000000e */
[----:B------:R-:W-:-:S08]  /*15a0*/  DFMA R26, R26, R28, R14 ;  /* 0x0000001c1a1a722b */ /* 0x000fd0000000000e */
[----:B------:R-:W-:-:S08]  /*15b0*/  DADD R14, R8, R26 ;  /* 0x00000000080e7229 */ /* 0x000fd0000000001a */
[--C-:B------:R-:W-:Y:S02]  /*15c0*/  DADD R12, R6, R14.reuse ;  /* 0x00000000060c7229 */ /* 0x100fe4000000000e */
[----:B------:R-:W-:-:S06]  /*15d0*/  DADD R8, R8, -R14 ;  /* 0x0000000008087229 */ /* 0x000fcc000000080e */
[----:B------:R-:W-:Y:S02]  /*15e0*/  DADD R6, R6, -R12 ;  /* 0x0000000006067229 */ /* 0x000fe4000000080c */
[----:B------:R-:W-:-:S06]  /*15f0*/  DADD R8, R26, R8 ;  /* 0x000000001a087229 */ /* 0x000fcc0000000008 */
[----:B------:R-:W-:-:S08]  /*1600*/  DADD R6, R14, R6 ;  /* 0x000000000e067229 */ /* 0x000fd00000000006 */
[----:B------:R-:W-:-:S08]  /*1610*/  DADD R6, R8, R6 ;  /* 0x0000000008067229 */ /* 0x000fd00000000006 */
[----:B------:R-:W-:Y:S01]  /*1620*/  DADD R10, R10, R6 ;  /* 0x000000000a0a7229 */ /* 0x000fe20000000006 */
[----:B------:R-:W-:Y:S01]  /*1630*/  LOP3.LUT R6, R5, 0x80000000, RZ, 0x3c, !PT ;  /* 0x8000000005067812 */ /* 0x000fe200078e3cff */
[----:B------:R-:W-:-:S06]  /*1640*/  IMAD.MOV.U32 R7, RZ, RZ, 0x43300000 ;  /* 0x43300000ff077424 */ /* 0x000fcc00078e00ff */
[----:B------:R-:W-:Y:S02]  /*1650*/  DADD R8, R12, R10 ;  /* 0x000000000c087229 */ /* 0x000fe4000000000a */
[----:B------:R-:W-:Y:S01]  /*1660*/  DADD R6, R6, -UR4 ;  /* 0x8000000406067e29 */ /* 0x000fe20008000000 */
[----:B------:R-:W-:Y:S01]  /*1670*/  UMOV UR4, 0xfefa39ef ;  /* 0xfefa39ef00047882 */ /* 0x000fe20000000000 */
[----:B------:R-:W-:-:S04]  /*1680*/  UMOV UR5, 0x3fe62e42 ;  /* 0x3fe62e4200057882 */ /* 0x000fc80000000000 */
[--C-:B------:R-:W-:Y:S02]  /*1690*/  DADD R12, R12, -R8.reuse ;  /* 0x000000000c0c7229 */ /* 0x100fe40000000808 */
[----:B------:R-:W-:-:S06]  /*16a0*/  DFMA R4, R6, UR4, R8 ;  /* 0x0000000406047c2b */ /* 0x000fcc0008000008 */
[----:B------:R-:W-:Y:S02]  /*16b0*/  DADD R12, R10, R12 ;  /* 0x000000000a0c7229 */ /* 0x000fe4000000000c */
[----:B------:R-:W-:-:S08]  /*16c0*/  DFMA R14, R6, -UR4, R4 ;  /* 0x80000004060e7c2b */ /* 0x000fd00008000004 */
[----:B------:R-:W-:-:S08]  /*16d0*/  DADD R14, -R8, R14 ;  /* 0x00000000080e7229 */ /* 0x000fd0000000010e */
[----:B------:R-:W-:-:S08]  /*16e0*/  DADD R12, R12, -R14 ;  /* 0x000000000c0c7229 */ /* 0x000fd0000000080e */
[----:B------:R-:W-:-:S08]  /*16f0*/  DFMA R12, R6, UR6, R12 ;  /* 0x00000006060c7c2b */ /* 0x000fd0000800000c */
[----:B------:R-:W-:-:S08]  /*1700*/  DADD R6, R4, R12 ;  /* 0x0000000004067229 */ /* 0x000fd0000000000c */
[----:B------:R-:W-:Y:S02]  /*1710*/  DADD R8, R4, -R6 ;  /* 0x0000000004087229 */ /* 0x000fe40000000806 */
[----:B------:R-:W-:-:S06]  /*1720*/  DMUL R4, R6, 2 ;  /* 0x4000000006047828 */ /* 0x000fcc0000000000 */
[----:B------:R-:W-:Y:S02]  /*1730*/  DADD R8, R12, R8 ;  /* 0x000000000c087229 */ /* 0x000fe40000000008 */
[----:B------:R-:W-:-:S08]  /*1740*/  DFMA R10, R6, 2, -R4 ;  /* 0x40000000060a782b */ /* 0x000fd00000000804 */
[----:B------:R-:W-:Y:S01]  /*1750*/  DFMA R10, R8, 2, R10 ;  /* 0x40000000080a782b */ /* 0x000fe2000000000a */
[----:B------:R-:W-:Y:S02]  /*1760*/  IMAD.MOV.U32 R8, RZ, RZ, 0x652b82fe ;  /* 0x652b82feff087424 */ /* 0x000fe400078e00ff */
[----:B------:R-:W-:-:S05]  /*1770*/  IMAD.MOV.U32 R9, RZ, RZ, 0x3ff71547 ;  /* 0x3ff71547ff097424 */ /* 0x000fca00078e00ff */
[----:B------:R-:W-:-:S08]  /*1780*/  DADD R6, R4, R10 ;  /* 0x0000000004067229 */ /* 0x000fd0000000000a */
[----:B------:R-:W-:Y:S02]  /*1790*/  DFMA R8, R6, R8, 6.75539944105574400000e+15 ;  /* 0x433800000608742b */ /* 0x000fe40000000008 */
[----:B------:R-:W-:Y:S01]  /*17a0*/  FSETP.GEU.AND P0, PT, |R7|, 4.1917929649353027344, PT ;  /* 0x4086232b0700780b */ /* 0x000fe20003f0e200 */
[----:B------:R-:W-:-:S05]  /*17b0*/  DADD R4, R4, -R6 ;  /* 0x0000000004047229 */ /* 0x000fca0000000806 */
[----:B------:R-:W-:-:S03]  /*17c0*/  DADD R12, R8, -6.75539944105574400000e+15 ;  /* 0xc3380000080c7429 */ /* 0x000fc60000000000 */
[----:B------:R-:W-:-:S05]  /*17d0*/  DADD R10, R10, R4 ;  /* 0x000000000a0a7229 */ /* 0x000fca0000000004 */
[----:B------:R-:W-:Y:S01]  /*17e0*/  DFMA R14, R12, -UR4, R6 ;  /* 0x800000040c0e7c2b */ /* 0x000fe20008000006 */
[----:B------:R-:W-:Y:S01]  /*17f0*/  UMOV UR4, 0x3b39803f ;  /* 0x3b39803f00047882 */ /* 0x000fe20000000000 */
[----:B------:R-:W-:-:S06]  /*1800*/  UMOV UR5, 0x3c7abc9e ;  /* 0x3c7abc9e00057882 */ /* 0x000fcc0000000000 */
[----:B------:R-:W-:Y:S01]  /*1810*/  DFMA R12, R12, -UR4, R14 ;  /* 0x800000040c0c7c2b */ /* 0x000fe2000800000e */
[----:B------:R-:W-:Y:S01]  /*1820*/  UMOV UR4, 0x69ce2bdf ;  /* 0x69ce2bdf00047882 */ /* 0x000fe20000000000 */
[----:B------:R-:W-:Y:S01]  /*1830*/  IMAD.MOV.U32 R14, RZ, RZ, -0x35dec16 ;  /* 0xfca213eaff0e7424 */ /* 0x000fe200078e00ff */
[----:B------:R-:W-:Y:S01]  /*1840*/  UMOV UR5, 0x3e5ade15 ;  /* 0x3e5ade1500057882 */ /* 0x000fe20000000000 */
[----:B------:R-:W-:-:S06]  /*1850*/  IMAD.MOV.U32 R15, RZ, RZ, 0x3e928af3 ;  /* 0x3e928af3ff0f7424 */ /* 0x000fcc00078e00ff */
        /* <DEDUP_REMOVED lines=24> */
[----:B------:R-:W-:-:S08]  /*19e0*/  DFMA R14, R12, R14, UR4 ;  /* 0x000000040c0e7e2b */ /* 0x000fd0000800000e */
[----:B------:R-:W-:-:S08]  /*19f0*/  DFMA R14, R12, R14, 1 ;  /* 0x3ff000000c0e742b */ /* 0x000fd0000000000e */
[----:B------:R-:W-:-:S10]  /*1a00*/  DFMA R12, R12, R14, 1 ;  /* 0x3ff000000c0c742b */ /* 0x000fd4000000000e */
[----:B------:R-:W-:Y:S02]  /*1a10*/  IMAD R5, R8, 0x100000, R13 ;  /* 0x0010000008057824 */ /* 0x000fe400078e020d */
[----:B------:R-:W-:Y:S01]  /*1a20*/  IMAD.MOV.U32 R4, RZ, RZ, R12 ;  /* 0x000000ffff047224 */ /* 0x000fe200078e000c */
[----:B------:R-:W-:Y:S06]  /*1a30*/  @!P0 BRA `(.L_x_13) ;  /* 0x0000000000348947 */ /* 0x000fec0003800000 */
[----:B------:R-:W-:Y:S01]  /*1a40*/  FSETP.GEU.AND P1, PT, |R7|, 4.2275390625, PT ;  /* 0x408748000700780b */ /* 0x000fe20003f2e200 */
[C---:B------:R-:W-:Y:S02]  /*1a50*/  DADD R4, R6.reuse, +INF ;  /* 0x7ff0000006047429 */ /* 0x040fe40000000000 */
[----:B------:R-:W-:-:S08]  /*1a60*/  DSETP.GEU.AND P0, PT, R6, RZ, PT ;  /* 0x000000ff0600722a */ /* 0x000fd00003f0e000 */
[----:B------:R-:W-:Y:S02]  /*1a70*/  FSEL R4, R4, RZ, P0 ;  /* 0x000000ff04047208 */ /* 0x000fe40000000000 */
[----:B------:R-:W-:Y:S01]  /*1a80*/  FSEL R5, R5, RZ, P0 ;  /* 0x000000ff05057208 */ /* 0x000fe20000000000 */
[----:B------:R-:W-:Y:S06]  /*1a90*/  @P1 BRA `(.L_x_13) ;  /* 0x00000000001c1947 */ /* 0x000fec0003800000 */
[----:B------:R-:W-:-:S04]  /*1aa0*/  LEA.HI R4, R8, R8, RZ, 0x1 ;  /* 0x0000000808047211 */ /* 0x000fc800078f08ff */
[----:B------:R-:W-:-:S05]  /*1ab0*/  SHF.R.S32.HI R5, RZ, 0x1, R4 ;  /* 0x00000001ff057819 */ /* 0x000fca0000011404 */
[----:B------:R-:W-:Y:S02]  /*1ac0*/  IMAD.IADD R4, R8, 0x1, -R5 ;  /* 0x0000000108047824 */ /* 0x000fe400078e0a05 */
[----:B------:R-:W-:-:S03]  /*1ad0*/  IMAD R13, R5, 0x100000, R13 ;  /* 0x00100000050d7824 */ /* 0x000fc600078e020d */
[----:B------:R-:W-:Y:S01]  /*1ae0*/  LEA R5, R4, 0x3ff00000, 0x14 ;  /* 0x3ff0000004057811 */ /* 0x000fe200078ea0ff */
[----:B------:R-:W-:-:S06]  /*1af0*/  IMAD.MOV.U32 R4, RZ, RZ, RZ ;  /* 0x000000ffff047224 */ /* 0x000fcc00078e00ff */
[----:B------:R-:W-:-:S11]  /*1b00*/  DMUL R4, R12, R4 ;  /* 0x000000040c047228 */ /* 0x000fd60000000000 */
.L_x_13:
[----:B------:R-:W-:Y:S02]  /*1b10*/  DFMA R10, R10, R4, R4 ;  /* 0x000000040a0a722b */ /* 0x000fe40000000004 */
[----:B------:R-:W-:-:S08]  /*1b20*/  DSETP.NEU.AND P0, PT, |R4|, +INF , PT ;  /* 0x7ff000000400742a */ /* 0x000fd00003f0d200 */
[----:B------:R-:W-:Y:S01]  /*1b30*/  FSEL R6, R4, R10, !P0 ;  /* 0x0000000a04067208 */ /* 0x000fe20004000000 */
[----:B------:R-:W-:Y:S01]  /*1b40*/  IMAD.MOV.U32 R4, RZ, RZ, R0 ;  /* 0x000000ffff047224 */ /* 0x000fe200078e0000 */
[----:B------:R-:W-:Y:S01]  /*1b50*/  FSEL R7, R5, R11, !P0 ;  /* 0x0000000b05077208 */ /* 0x000fe20004000000 */
[----:B------:R-:W-:-:S04]  /*1b60*/  IMAD.MOV.U32 R5, RZ, RZ, 0x0 ;  /* 0x00000000ff057424 */ /* 0x000fc800078e00ff */
[----:B------:R-:W-:Y:S05]  /*1b70*/  RET.REL.NODEC R4 `(_Z20sacarMatrizEcDeCalorPPiffffffiii) ;  /* 0xffffffe404207950 */ /* 0x000fea0003c3ffff */
.L_x_14:
[----:B------:R-:W-:-:S00]  /*1b80*/  BRA `(.L_x_14) ;  /* 0xfffffffc00fc7947 */ /* 0x000fc0000383ffff */
[----:B------:R-:W-:-:S00]  /*1b90*/  NOP ;  /* 0x0000000000007918 */ /* 0x000fc00000000000 */
        /* <DEDUP_REMOVED lines=14> */
.L_x_16:


//--------------------- .nv.shared.reserved.0     --------------------------
	.section	.nv.shared.reserved.0,"aw",@nobits
	.weak		__nv_reservedSMEM_offset_0_alias
	.size		__nv_reservedSMEM_offset_0_alias, 0, 64
	.other		__nv_reservedSMEM_offset_0_alias,@"STO_CUDA_RESERVED_SHARED STV_DEFAULT"
__nv_reservedSMEM_offset_0_alias:
	.zero		0
	.zero		64


//--------------------- .nv.constant0._Z20sacarMatrizEcDeCalorPPiffffffiii --------------------------
	.section	.nv.constant0._Z20sacarMatrizEcDeCalorPPiffffffiii,"a",@progbits
	.sectionflags	@""
	.align	4
.nv.constant0._Z20sacarMatrizEcDeCalorPPiffffffiii:
	.zero		940


//--------------------- SYMBOLS --------------------------

	.type		.nv.reservedSmem.offset0,@object
	.size		.nv.reservedSmem.offset0,0x4
	.type		malloc,@function
